	.headerflags	@"EF_CUDA_TEXMODE_UNIFIED EF_CUDA_64BIT_ADDRESS EF_CUDA_ACCELERATORS EF_CUDA_SM90 EF_CUDA_VIRTUAL_SM(EF_CUDA_SM90)"
	.elftype	@"ET_EXEC"


//--------------------- .nv.info                  --------------------------
	.section	.nv.info,"",@"SHT_CUDA_INFO"
	.align	4


	//----- nvinfo : EIATTR_REGCOUNT
	.align		4
        /*0000*/ 	.byte	0x04, 0x2f
        /*0002*/ 	.short	(.L_3 - .L_2)
	.align		4
.L_2:
        /*0004*/ 	.word	index@(triton_poi_fused_cat_5)
        /*0008*/ 	.word	0x0000005e


	//----- nvinfo : EIATTR_MIN_STACK_SIZE
	.align		4
.L_3:
        /*000c*/ 	.byte	0x04, 0x12
        /*000e*/ 	.short	(.L_5 - .L_4)
	.align		4
.L_4:
        /*0010*/ 	.word	index@(triton_poi_fused_cat_5)
        /*0014*/ 	.word	0x00000000


	//----- nvinfo : EIATTR_FRAME_SIZE
	.align		4
.L_5:
        /*0018*/ 	.byte	0x04, 0x11
        /*001a*/ 	.short	(.L_7 - .L_6)
	.align		4
.L_6:
        /*001c*/ 	.word	index@(triton_poi_fused_cat_5)
        /*0020*/ 	.word	0x00000000


	//----- nvinfo : EIATTR_MIN_STACK_SIZE
	.align		4
.L_7:
        /*0024*/ 	.byte	0x04, 0x12
        /*0026*/ 	.short	(.L_9 - .L_8)
	.align		4
.L_8:
        /*0028*/ 	.word	index@(triton_poi_fused_cat_5)
        /*002c*/ 	.word	0x00000000
.L_9:


//--------------------- .nv.info.triton_poi_fused_cat_5 --------------------------
	.section	.nv.info.triton_poi_fused_cat_5,"",@"SHT_CUDA_INFO"
	.sectionflags	@""
	.align	4


	//----- nvinfo : EIATTR_CUDA_API_VERSION
	.align		4
        /*0000*/ 	.byte	0x04, 0x37
        /*0002*/ 	.short	(.L_11 - .L_10)
.L_10:
        /*0004*/ 	.word	0x0000007c


	//----- nvinfo : EIATTR_KPARAM_INFO
	.align		4
.L_11:
        /*0008*/ 	.byte	0x04, 0x17
        /*000a*/ 	.short	(.L_13 - .L_12)
.L_12:
        /*000c*/ 	.word	0x00000000
        /*0010*/ 	.short	0x0015
        /*0012*/ 	.short	0x00a8
        /*0014*/ 	.byte	0x00, 0xf0, 0x11, 0x00


	//----- nvinfo : EIATTR_KPARAM_INFO
	.align		4
.L_13:
        /*0018*/ 	.byte	0x04, 0x17
        /*001a*/ 	.short	(.L_15 - .L_14)
.L_14:
        /*001c*/ 	.word	0x00000000
        /*0020*/ 	.short	0x0014
        /*0022*/ 	.short	0x00a0
        /*0024*/ 	.byte	0x00, 0xf4, 0x21, 0x00


	//----- nvinfo : EIATTR_KPARAM_INFO
	.align		4
.L_15:
        /*0028*/ 	.byte	0x04, 0x17
        /*002a*/ 	.short	(.L_17 - .L_16)
.L_16:
        /*002c*/ 	.word	0x00000000
        /*0030*/ 	.short	0x0013
        /*0032*/ 	.short	0x0098
        /*0034*/ 	.byte	0x00, 0xf4, 0x21, 0x00


	//----- nvinfo : EIATTR_KPARAM_INFO
	.align		4
.L_17:
        /*0038*/ 	.byte	0x04, 0x17
        /*003a*/ 	.short	(.L_19 - .L_18)
.L_18:
        /*003c*/ 	.word	0x00000000
        /*0040*/ 	.short	0x0012
        /*0042*/ 	.short	0x0090
        /*0044*/ 	.byte	0x00, 0xf4, 0x21, 0x00


	//----- nvinfo : EIATTR_KPARAM_INFO
	.align		4
.L_19:
        /*0048*/ 	.byte	0x04, 0x17
        /*004a*/ 	.short	(.L_21 - .L_20)
.L_20:
        /*004c*/ 	.word	0x00000000
        /*0050*/ 	.short	0x0011
        /*0052*/ 	.short	0x0088
        /*0054*/ 	.byte	0x00, 0xf4, 0x21, 0x00


	//----- nvinfo : EIATTR_KPARAM_INFO
	.align		4
.L_21:
        /*0058*/ 	.byte	0x04, 0x17
        /*005a*/ 	.short	(.L_23 - .L_22)
.L_22:
        /*005c*/ 	.word	0x00000000
        /*0060*/ 	.short	0x0010
        /*0062*/ 	.short	0x0080
        /*0064*/ 	.byte	0x00, 0xf4, 0x21, 0x00


	//----- nvinfo : EIATTR_KPARAM_INFO
	.align		4
.L_23:
        /*0068*/ 	.byte	0x04, 0x17
        /*006a*/ 	.short	(.L_25 - .L_24)
.L_24:
        /*006c*/ 	.word	0x00000000
        /*0070*/ 	.short	0x000f
        /*0072*/ 	.short	0x0078
        /*0074*/ 	.byte	0x00, 0xf4, 0x21, 0x00


	//----- nvinfo : EIATTR_KPARAM_INFO
	.align		4
.L_25:
        /*0078*/ 	.byte	0x04, 0x17
        /*007a*/ 	.short	(.L_27 - .L_26)
.L_26:
        /*007c*/ 	.word	0x00000000
        /*0080*/ 	.short	0x000e
        /*0082*/ 	.short	0x0070
        /*0084*/ 	.byte	0x00, 0xf4, 0x21, 0x00


	//----- nvinfo : EIATTR_KPARAM_INFO
	.align		4
.L_27:
        /*0088*/ 	.byte	0x04, 0x17
        /*008a*/ 	.short	(.L_29 - .L_28)
.L_28:
        /*008c*/ 	.word	0x00000000
        /*0090*/ 	.short	0x000d
        /*0092*/ 	.short	0x0068
        /*0094*/ 	.byte	0x00, 0xf4, 0x21, 0x00


	//----- nvinfo : EIATTR_KPARAM_INFO
	.align		4
.L_29:
        /*0098*/ 	.byte	0x04, 0x17
        /*009a*/ 	.short	(.L_31 - .L_30)
.L_30:
        /*009c*/ 	.word	0x00000000
        /*00a0*/ 	.short	0x000c
        /*00a2*/ 	.short	0x0060
        /*00a4*/ 	.byte	0x00, 0xf4, 0x21, 0x00


	//----- nvinfo : EIATTR_KPARAM_INFO
	.align		4
.L_31:
        /*00a8*/ 	.byte	0x04, 0x17
        /*00aa*/ 	.short	(.L_33 - .L_32)
.L_32:
        /*00ac*/ 	.word	0x00000000
        /*00b0*/ 	.short	0x000b
        /*00b2*/ 	.short	0x0058
        /*00b4*/ 	.byte	0x00, 0xf4, 0x21, 0x00


	//----- nvinfo : EIATTR_KPARAM_INFO
	.align		4
.L_33:
        /*00b8*/ 	.byte	0x04, 0x17
        /*00ba*/ 	.short	(.L_35 - .L_34)
.L_34:
        /*00bc*/ 	.word	0x00000000
        /*00c0*/ 	.short	0x000a
        /*00c2*/ 	.short	0x0050
        /*00c4*/ 	.byte	0x00, 0xf4, 0x21, 0x00


	//----- nvinfo : EIATTR_KPARAM_INFO
	.align		4
.L_35:
        /*00c8*/ 	.byte	0x04, 0x17
        /*00ca*/ 	.short	(.L_37 - .L_36)
.L_36:
        /*00cc*/ 	.word	0x00000000
        /*00d0*/ 	.short	0x0009
        /*00d2*/ 	.short	0x0048
        /*00d4*/ 	.byte	0x00, 0xf4, 0x21, 0x00


	//----- nvinfo : EIATTR_KPARAM_INFO
	.align		4
.L_37:
        /*00d8*/ 	.byte	0x04, 0x17
        /*00da*/ 	.short	(.L_39 - .L_38)
.L_38:
        /*00dc*/ 	.word	0x00000000
        /*00e0*/ 	.short	0x0008
        /*00e2*/ 	.short	0x0040
        /*00e4*/ 	.byte	0x00, 0xf4, 0x21, 0x00


	//----- nvinfo : EIATTR_KPARAM_INFO
	.align		4
.L_39:
        /*00e8*/ 	.byte	0x04, 0x17
        /*00ea*/ 	.short	(.L_41 - .L_40)
.L_40:
        /*00ec*/ 	.word	0x00000000
        /*00f0*/ 	.short	0x0007
        /*00f2*/ 	.short	0x0038
        /*00f4*/ 	.byte	0x00, 0xf4, 0x21, 0x00


	//----- nvinfo : EIATTR_KPARAM_INFO
	.align		4
.L_41:
        /*00f8*/ 	.byte	0x04, 0x17
        /*00fa*/ 	.short	(.L_43 - .L_42)
.L_42:
        /*00fc*/ 	.word	0x00000000
        /*0100*/ 	.short	0x0006
        /*0102*/ 	.short	0x0030
        /*0104*/ 	.byte	0x00, 0xf4, 0x21, 0x00


	//----- nvinfo : EIATTR_KPARAM_INFO
	.align		4
.L_43:
        /*0108*/ 	.byte	0x04, 0x17
        /*010a*/ 	.short	(.L_45 - .L_44)
.L_44:
        /*010c*/ 	.word	0x00000000
        /*0110*/ 	.short	0x0005
        /*0112*/ 	.short	0x0028
        /*0114*/ 	.byte	0x00, 0xf4, 0x21, 0x00


	//----- nvinfo : EIATTR_KPARAM_INFO
	.align		4
.L_45:
        /*0118*/ 	.byte	0x04, 0x17
        /*011a*/ 	.short	(.L_47 - .L_46)
.L_46:
        /*011c*/ 	.word	0x00000000
        /*0120*/ 	.short	0x0004
        /*0122*/ 	.short	0x0020
        /*0124*/ 	.byte	0x00, 0xf4, 0x21, 0x00


	//----- nvinfo : EIATTR_KPARAM_INFO
	.align		4
.L_47:
        /*0128*/ 	.byte	0x04, 0x17
        /*012a*/ 	.short	(.L_49 - .L_48)
.L_48:
        /*012c*/ 	.word	0x00000000
        /*0130*/ 	.short	0x0003
        /*0132*/ 	.short	0x0018
        /*0134*/ 	.byte	0x00, 0xf4, 0x21, 0x00


	//----- nvinfo : EIATTR_KPARAM_INFO
	.align		4
.L_49:
        /*0138*/ 	.byte	0x04, 0x17
        /*013a*/ 	.short	(.L_51 - .L_50)
.L_50:
        /*013c*/ 	.word	0x00000000
        /*0140*/ 	.short	0x0002
        /*0142*/ 	.short	0x0010
        /*0144*/ 	.byte	0x00, 0xf4, 0x21, 0x00


	//----- nvinfo : EIATTR_KPARAM_INFO
	.align		4
.L_51:
        /*0148*/ 	.byte	0x04, 0x17
        /*014a*/ 	.short	(.L_53 - .L_52)
.L_52:
        /*014c*/ 	.word	0x00000000
        /*0150*/ 	.short	0x0001
        /*0152*/ 	.short	0x0008
        /*0154*/ 	.byte	0x00, 0xf4, 0x21, 0x00


	//----- nvinfo : EIATTR_KPARAM_INFO
	.align		4
.L_53:
        /*0158*/ 	.byte	0x04, 0x17
        /*015a*/ 	.short	(.L_55 - .L_54)
.L_54:
        /*015c*/ 	.word	0x00000000
        /*0160*/ 	.short	0x0000
        /*0162*/ 	.short	0x0000
        /*0164*/ 	.byte	0x00, 0xf4, 0x21, 0x00


	//----- nvinfo : EIATTR_SPARSE_MMA_MASK
	.align		4
.L_55:
        /*0168*/ 	.byte	0x03, 0x50
        /*016a*/ 	.short	0x0000


	//----- nvinfo : EIATTR_MAXREG_COUNT
	.align		4
        /*016c*/ 	.byte	0x03, 0x1b
        /*016e*/ 	.short	0x00ff


	//----- nvinfo : EIATTR_EXIT_INSTR_OFFSETS
	.align		4
        /*0170*/ 	.byte	0x04, 0x1c
        /*0172*/ 	.short	(.L_57 - .L_56)


	//   ....[0]....
.L_56:
        /*0174*/ 	.word	0x00002460


	//----- nvinfo : EIATTR_REQNTID
	.align		4
.L_57:
        /*0178*/ 	.byte	0x04, 0x10
        /*017a*/ 	.short	(.L_59 - .L_58)
.L_58:
        /*017c*/ 	.word	0x00000080
        /*0180*/ 	.word	0x00000001
        /*0184*/ 	.word	0x00000001


	//----- nvinfo : EIATTR_CBANK_PARAM_SIZE
	.align		4
.L_59:
        /*0188*/ 	.byte	0x03, 0x19
        /*018a*/ 	.short	0x00ac


	//----- nvinfo : EIATTR_PARAM_CBANK
	.align		4
        /*018c*/ 	.byte	0x04, 0x0a
        /*018e*/ 	.short	(.L_61 - .L_60)
	.align		4
.L_60:
        /*0190*/ 	.word	index@(.nv.constant0.triton_poi_fused_cat_5)
        /*0194*/ 	.short	0x0210
        /*0196*/ 	.short	0x00ac


	//----- nvinfo : EIATTR_SW_WAR
	.align		4
.L_61:
        /*0198*/ 	.byte	0x04, 0x36
        /*019a*/ 	.short	(.L_63 - .L_62)
.L_62:
        /*019c*/ 	.word	0x00000008
.L_63:


//--------------------- .nv.callgraph             --------------------------
	.section	.nv.callgraph,"",@"SHT_CUDA_CALLGRAPH"
	.align	4
	.sectionentsize	8
	.align		4
        /*0000*/ 	.word	0x00000000
	.align		4
        /*0004*/ 	.word	0xffffffff
	.align		4
        /*0008*/ 	.word	0x00000000
	.align		4
        /*000c*/ 	.word	0xfffffffe
	.align		4
        /*0010*/ 	.word	0x00000000
	.align		4
        /*0014*/ 	.word	0xfffffffd
	.align		4
        /*0018*/ 	.word	0x00000000
	.align		4
        /*001c*/ 	.word	0xfffffffc


//--------------------- .nv.constant4             --------------------------
	.section	.nv.constant4,"a",@progbits
	.align	8
	.align		8
.nv.constant4:
        /*0000*/ 	.dword	_$_str
	.align		8
        /*0008*/ 	.dword	_$_str_$_2


//--------------------- .text.triton_poi_fused_cat_5 --------------------------
	.section	.text.triton_poi_fused_cat_5,"ax",@progbits
	.align	128
        .global         triton_poi_fused_cat_5
        .type           triton_poi_fused_cat_5,@function
        .size           triton_poi_fused_cat_5,(.L_x_1 - triton_poi_fused_cat_5)
        .other          triton_poi_fused_cat_5,@"STO_CUDA_ENTRY STV_DEFAULT"
triton_poi_fused_cat_5:
.text.triton_poi_fused_cat_5:
[----:B------:R-:W-:Y:S01]  /*0000*/  LDC R1, c[0x0][0x28] ;  /* 0x00000a00ff017b82 */ /* 0x000fe20000000800 */
[----:B------:R-:W1:Y:S07]  /*0010*/  S2R R0, SR_TID.X ;  /* 0x0000000000007919 */ /* 0x000e6e0000002100 */
[----:B------:R-:W2:Y:S01]  /*0020*/  LDC.64 R4, c[0x0][0x220] ;  /* 0x00008800ff047b82 */ /* 0x000ea20000000a00 */
[----:B------:R-:W-:Y:S01]  /*0030*/  CS2R R74, SRZ ;  /* 0x00000000004a7805 */ /* 0x000fe2000001ff00 */
[----:B------:R-:W-:Y:S01]  /*0040*/  ULDC.64 UR4, c[0x0][0x208] ;  /* 0x0000820000047ab9 */ /* 0x000fe20000000a00 */
[----:B------:R-:W3:Y:S01]  /*0050*/  S2R R11, SR_CTAID.X ;  /* 0x00000000000b7919 */ /* 0x000ee20000002500 */
[----:B------:R-:W-:-:S02]  /*0060*/  CS2R R66, SRZ ;  /* 0x0000000000427805 */ /* 0x000fc4000001ff00 */
[----:B------:R-:W-:Y:S02]  /*0070*/  CS2R R58, SRZ ;  /* 0x00000000003a7805 */ /* 0x000fe4000001ff00 */
[----:B------:R-:W-:Y:S02]  /*0080*/  CS2R R52, SRZ ;  /* 0x0000000000347805 */ /* 0x000fe4000001ff00 */
[----:B------:R-:W-:Y:S02]  /*0090*/  CS2R R54, SRZ ;  /* 0x0000000000367805 */ /* 0x000fe4000001ff00 */
[----:B------:R-:W-:Y:S01]  /*00a0*/  CS2R R12, SRZ ;  /* 0x00000000000c7805 */ /* 0x000fe2000001ff00 */
[----:B------:R-:W4:Y:S01]  /*00b0*/  LDC.64 R6, c[0x0][0x248] ;  /* 0x00009200ff067b82 */ /* 0x000f220000000a00 */
[----:B------:R-:W-:Y:S02]  /*00c0*/  CS2R R14, SRZ ;  /* 0x00000000000e7805 */ /* 0x000fe4000001ff00 */
[----:B------:R-:W-:Y:S01]  /*00d0*/  CS2R R16, SRZ ;  /* 0x0000000000107805 */ /* 0x000fe2000001ff00 */
[----:B------:R-:W-:Y:S01]  /*00e0*/  ULDC.64 UR6, c[0x0][0x238] ;  /* 0x00008e0000067ab9 */ /* 0x000fe20000000a00 */
[----:B------:R-:W-:Y:S01]  /*00f0*/  ULDC.64 UR8, c[0x0][0x260] ;  /* 0x0000980000087ab9 */ /* 0x000fe20000000a00 */
[----:B------:R-:W-:Y:S01]  /*0100*/  ULDC.64 UR10, c[0x0][0x288] ;  /* 0x0000a200000a7ab9 */ /* 0x000fe20000000a00 */
[----:B-1----:R-:W-:-:S05]  /*0110*/  IMAD.SHL.U32 R0, R0, 0x4, RZ ;  /* 0x0000000400007824 */ /* 0x002fca00078e00ff */
[----:B------:R-:W-:-:S05]  /*0120*/  LOP3.LUT R0, R0, 0x1fc, RZ, 0xc0, !PT ;  /* 0x000001fc00007812 */ /* 0x000fca00078ec0ff */
[----:B---3--:R-:W-:-:S05]  /*0130*/  IMAD R0, R11, 0x200, R0 ;  /* 0x000002000b007824 */ /* 0x008fca00078e0200 */
[----:B------:R-:W-:-:S04]  /*0140*/  SHF.R.S32.HI R3, RZ, 0x1f, R0 ;  /* 0x0000001fff037819 */ /* 0x000fc80000011400 */
[----:B------:R-:W-:-:S04]  /*0150*/  LEA.HI R8, R3, R0, RZ, 0x4 ;  /* 0x0000000003087211 */ /* 0x000fc800078f20ff */
[----:B------:R-:W-:-:S05]  /*0160*/  SHF.R.S32.HI R51, RZ, 0x4, R8 ;  /* 0x00000004ff337819 */ /* 0x000fca0000011408 */
[----:B------:R-:W-:-:S05]  /*0170*/  IMAD.HI R2, R51, 0x2aaaaaab, RZ ;  /* 0x2aaaaaab33027827 */ /* 0x000fca00078e02ff */
[----:B------:R-:W-:-:S04]  /*0180*/  SHF.R.U32.HI R3, RZ, 0x1f, R2 ;  /* 0x0000001fff037819 */ /* 0x000fc80000011602 */
[----:B------:R-:W-:-:S05]  /*0190*/  LEA.HI R2, R2, R3, RZ, 0x19 ;  /* 0x0000000302027211 */ /* 0x000fca00078fc8ff */
[----:B------:R-:W-:Y:S02]  /*01a0*/  IMAD R51, R2, -0x300, R51 ;  /* 0xfffffd0002337824 */ /* 0x000fe400078e0233 */
[----:B------:R-:W1:Y:S02]  /*01b0*/  LDC.64 R2, c[0x0][0x298] ;  /* 0x0000a600ff027b82 */ /* 0x000e640000000a00 */
[C---:B--2---:R-:W-:Y:S01]  /*01c0*/  IMAD.WIDE R4, R51.reuse, 0x4, R4 ;  /* 0x0000000433047825 */ /* 0x044fe200078e0204 */
[C---:B------:R-:W-:Y:S02]  /*01d0*/  ISETP.GE.AND P0, PT, R51.reuse, 0xc0, PT ;  /* 0x000000c03300780c */ /* 0x040fe40003f06270 */
[----:B------:R-:W-:-:S11]  /*01e0*/  ISETP.GT.AND P2, PT, R51, 0x23f, PT ;  /* 0x0000023f3300780c */ /* 0x000fd60003f44270 */
[----:B------:R-:W2:Y:S04]  /*01f0*/  @!P0 LDG.E.EL R74, desc[UR4][R4.64] ;  /* 0x00000004044a8981 */ /* 0x000ea8000c2e1900 */
[----:B------:R-:W3:Y:S01]  /*0200*/  @!P0 LDG.E.EL R75, desc[UR4][R4.64] ;  /* 0x00000004044b8981 */ /* 0x000ee2000c2e1900 */
[----:B-1----:R-:W-:-:S03]  /*0210*/  IMAD.WIDE R2, R51, 0x4, R2 ;  /* 0x0000000433027825 */ /* 0x002fc600078e0202 */
[----:B------:R-:W5:Y:S04]  /*0220*/  @!P0 LDG.E.EL R66, desc[UR4][R4.64] ;  /* 0x0000000404428981 */ /* 0x000f68000c2e1900 */
[----:B------:R4:W2:Y:S04]  /*0230*/  @!P0 LDG.E.EL R58, desc[UR4][R4.64] ;  /* 0x00000004043a8981 */ /* 0x0008a8000c2e1900 */
[----:B------:R-:W2:Y:S04]  /*0240*/  @P2 LDG.E.EL R52, desc[UR4][R2.64+-0x900] ;  /* 0xfff7000402342981 */ /* 0x000ea8000c2e1900 */
[----:B------:R-:W2:Y:S04]  /*0250*/  @P2 LDG.E.EL R55, desc[UR4][R2.64+-0x900] ;  /* 0xfff7000402372981 */ /* 0x000ea8000c2e1900 */
[----:B------:R-:W2:Y:S01]  /*0260*/  @P2 LDG.E.EL R12, desc[UR4][R2.64+-0x900] ;  /* 0xfff70004020c2981 */ /* 0x000ea2000c2e1900 */
[----:B------:R-:W-:-:S02]  /*0270*/  VIADD R9, R51, 0xffffff40 ;  /* 0xffffff4033097836 */ /* 0x000fc40000000000 */
[----:B----4-:R-:W-:-:S03]  /*0280*/  IMAD.WIDE R4, R51, 0x4, R6 ;  /* 0x0000000433047825 */ /* 0x010fc600078e0206 */
[----:B------:R-:W-:Y:S01]  /*0290*/  ISETP.GE.U32.AND P1, PT, R9, 0xc0, PT ;  /* 0x000000c00900780c */ /* 0x000fe20003f26070 */
[----:B------:R-:W-:Y:S01]  /*02a0*/  IMAD.HI R7, R0, 0x2aaaaaab, RZ ;  /* 0x2aaaaaab00077827 */ /* 0x000fe200078e02ff */
[----:B------:R-:W-:-:S04]  /*02b0*/  SHF.R.S32.HI R10, RZ, 0x16, R11 ;  /* 0x00000016ff0a7819 */ /* 0x000fc8000001140b */
[----:B------:R-:W-:Y:S02]  /*02c0*/  SHF.R.U32.HI R18, RZ, 0x1f, R7 ;  /* 0x0000001fff127819 */ /* 0x000fe40000011607 */
[----:B------:R-:W-:Y:S02]  /*02d0*/  LOP3.LUT R9, R8, 0xfffffff0, RZ, 0xc0, !PT ;  /* 0xfffffff008097812 */ /* 0x000fe400078ec0ff */
[----:B------:R-:W-:Y:S01]  /*02e0*/  LEA.HI.SX32 R18, R7, R18, 0x15 ;  /* 0x0000001207127211 */ /* 0x000fe200078faaff */
[----:B------:R-:W-:Y:S01]  /*02f0*/  VIADD R7, R0, 0x2 ;  /* 0x0000000200077836 */ /* 0x000fe20000000000 */
[----:B------:R-:W-:Y:S01]  /*0300*/  SGXT R10, R10, 0x1 ;  /* 0x000000010a0a781a */ /* 0x000fe20000000200 */
[----:B------:R-:W4:Y:S01]  /*0310*/  @!P1 LDG.E.EL R13, desc[UR4][R4.64+-0x300] ;  /* 0xfffd0004040d9981 */ /* 0x000f22000c2e1900 */
[----:B------:R-:W-:Y:S02]  /*0320*/  IMAD.IADD R8, R0, 0x1, -R9 ;  /* 0x0000000100087824 */ /* 0x000fe400078e0a09 */
[----:B------:R-:W-:Y:S01]  /*0330*/  LEA.HI R9, R10, R7, RZ, 0x4 ;  /* 0x000000070a097211 */ /* 0x000fe200078f20ff */
[----:B------:R-:W-:Y:S01]  /*0340*/  VIADD R6, R0, 0x1 ;  /* 0x0000000100067836 */ /* 0x000fe20000000000 */
[----:B------:R-:W2:Y:S01]  /*0350*/  @!P1 LDG.E.EL R14, desc[UR4][R4.64+-0x300] ;  /* 0xfffd0004040e9981 */ /* 0x000ea2000c2e1900 */
[----:B------:R-:W-:-:S03]  /*0360*/  IMAD R19, R18, 0xc00, RZ ;  /* 0x00000c0012137824 */ /* 0x000fc600078e02ff */
[----:B------:R-:W2:Y:S01]  /*0370*/  @!P1 LDG.E.EL R15, desc[UR4][R4.64+-0x300] ;  /* 0xfffd0004040f9981 */ /* 0x000ea2000c2e1900 */
[----:B------:R-:W-:-:S03]  /*0380*/  LEA.HI R11, R10, R6, RZ, 0x4 ;  /* 0x000000060a0b7211 */ /* 0x000fc600078f20ff */
[----:B------:R1:W2:Y:S01]  /*0390*/  @!P1 LDG.E.EL R16, desc[UR4][R4.64+-0x300] ;  /* 0xfffd000404109981 */ /* 0x0002a2000c2e1900 */
[----:B------:R-:W-:Y:S01]  /*03a0*/  IMAD R8, R8, 0xc0, R19 ;  /* 0x000000c008087824 */ /* 0x000fe200078e0213 */
[----:B------:R-:W-:Y:S02]  /*03b0*/  LOP3.LUT R11, R11, 0xfffffff0, RZ, 0xc0, !PT ;  /* 0xfffffff00b0b7812 */ /* 0x000fe400078ec0ff */
[----:B------:R-:W-:Y:S02]  /*03c0*/  SHF.R.S32.HI R29, RZ, 0x1f, R51 ;  /* 0x0000001fff1d7819 */ /* 0x000fe40000011433 */
[----:B------:R-:W-:Y:S01]  /*03d0*/  IADD3 R21, P3, R51, R8, RZ ;  /* 0x0000000833157210 */ /* 0x000fe20007f7e0ff */
[----:B------:R-:W-:Y:S01]  /*03e0*/  IMAD.IADD R11, R6, 0x1, -R11 ;  /* 0x00000001060b7824 */ /* 0x000fe200078e0a0b */
[----:B-1----:R-:W-:Y:S01]  /*03f0*/  LOP3.LUT R4, R9, 0xfffffff0, RZ, 0xc0, !PT ;  /* 0xfffffff009047812 */ /* 0x002fe200078ec0ff */
[----:B------:R-:W-:Y:S01]  /*0400*/  VIADD R9, R0, 0x3 ;  /* 0x0000000300097836 */ /* 0x000fe20000000000 */
[----:B------:R-:W-:Y:S01]  /*0410*/  LEA.HI.X.SX32 R6, R8, R29, 0x1, P3 ;  /* 0x0000001d08067211 */ /* 0x000fe200018f0eff */
[----:B------:R-:W-:-:S02]  /*0420*/  IMAD.SHL.U32 R26, R21, 0x4, RZ ;  /* 0x00000004151a7824 */ /* 0x000fc400078e00ff */
[----:B------:R-:W-:Y:S01]  /*0430*/  IMAD.IADD R18, R7, 0x1, -R4 ;  /* 0x0000000107127824 */ /* 0x000fe200078e0a04 */
[----:B------:R-:W-:Y:S01]  /*0440*/  LEA.HI R10, R10, R9, RZ, 0x4 ;  /* 0x000000090a0a7211 */ /* 0x000fe200078f20ff */
[----:B------:R-:W1:Y:S01]  /*0450*/  LDC.64 R4, c[0x0][0x270] ;  /* 0x00009c00ff047b82 */ /* 0x000e620000000a00 */
[----:B------:R-:W-:Y:S01]  /*0460*/  SHF.L.U64.HI R21, R21, 0x2, R6 ;  /* 0x0000000215157819 */ /* 0x000fe20000010206 */
[--C-:B------:R-:W-:Y:S01]  /*0470*/  IMAD R40, R11, 0xc0, R19.reuse ;  /* 0x000000c00b287824 */ /* 0x100fe200078e0213 */
[----:B------:R-:W-:Y:S01]  /*0480*/  LOP3.LUT R10, R10, 0xfffffff0, RZ, 0xc0, !PT ;  /* 0xfffffff00a0a7812 */ /* 0x000fe200078ec0ff */
[----:B------:R-:W-:Y:S01]  /*0490*/  IMAD R42, R18, 0xc0, R19 ;  /* 0x000000c0122a7824 */ /* 0x000fe200078e0213 */
[----:B------:R-:W-:-:S03]  /*04a0*/  IADD3 R6, P3, R26, UR6, RZ ;  /* 0x000000061a067c10 */ /* 0x000fc6000ff7e0ff */
[----:B------:R-:W-:Y:S01]  /*04b0*/  IMAD.IADD R10, R9, 0x1, -R10 ;  /* 0x00000001090a7824 */ /* 0x000fe200078e0a0a */
[----:B------:R-:W-:Y:S01]  /*04c0*/  IADD3.X R7, R21, UR7, RZ, P3, !PT ;  /* 0x0000000715077c10 */ /* 0x000fe20009ffe4ff */
[C---:B------:R-:W-:Y:S02]  /*04d0*/  VIADD R9, R51.reuse, 0xfffffe80 ;  /* 0xfffffe8033097836 */ /* 0x040fe40000000000 */
[----:B------:R-:W-:Y:S02]  /*04e0*/  IMAD R44, R10, 0xc0, R19 ;  /* 0x000000c00a2c7824 */ /* 0x000fe400078e0213 */
[----:B-1----:R-:W-:Y:S01]  /*04f0*/  IMAD.WIDE R4, R51, 0x4, R4 ;  /* 0x0000000433047825 */ /* 0x002fe200078e0204 */
[----:B------:R-:W-:Y:S02]  /*0500*/  ISETP.GE.U32.AND P3, PT, R9, 0xc0, PT ;  /* 0x000000c00900780c */ /* 0x000fe40003f66070 */
[----:B------:R-:W-:Y:S02]  /*0510*/  CS2R R18, SRZ ;  /* 0x0000000000127805 */ /* 0x000fe4000001ff00 */
[----:B------:R-:W-:-:S02]  /*0520*/  IADD3 R10, P5, R26, UR8, RZ ;  /* 0x000000081a0a7c10 */ /* 0x000fc4000ffbe0ff */
[----:B------:R-:W-:Y:S02]  /*0530*/  CS2R R22, SRZ ;  /* 0x0000000000167805 */ /* 0x000fe4000001ff00 */
[----:B------:R-:W-:Y:S02]  /*0540*/  IADD3 R34, P4, R51, R40, RZ ;  /* 0x0000002833227210 */ /* 0x000fe40007f9e0ff */
[----:B------:R-:W-:Y:S02]  /*0550*/  CS2R R24, SRZ ;  /* 0x0000000000187805 */ /* 0x000fe4000001ff00 */
[----:B------:R-:W-:Y:S01]  /*0560*/  IADD3.X R11, R21, UR9, RZ, P5, !PT ;  /* 0x00000009150b7c10 */ /* 0x000fe2000affe4ff */
[----:B------:R1:W4:Y:S01]  /*0570*/  @!P1 LDG.E.EL R17, desc[UR4][R6.64+-0x300] ;  /* 0xfffd000406119981 */ /* 0x000322000c2e1900 */
[----:B------:R-:W-:Y:S02]  /*0580*/  IADD3 R26, P5, R26, UR10, RZ ;  /* 0x0000000a1a1a7c10 */ /* 0x000fe4000ffbe0ff */
[----:B------:R-:W-:Y:S01]  /*0590*/  LEA.HI.X.SX32 R9, R40, R29, 0x1, P4 ;  /* 0x0000001d28097211 */ /* 0x000fe200020f0eff */
[----:B------:R-:W4:Y:S01]  /*05a0*/  @!P3 LDG.E.EL R19, desc[UR4][R4.64+-0x600] ;  /* 0xfffa00040413b981 */ /* 0x000f22000c2e1900 */
[----:B------:R-:W-:-:S02]  /*05b0*/  IADD3.X R27, R21, UR11, RZ, P5, !PT ;  /* 0x0000000b151b7c10 */ /* 0x000fc4000affe4ff */
[----:B------:R-:W-:Y:S02]  /*05c0*/  CS2R R20, SRZ ;  /* 0x0000000000147805 */ /* 0x000fe4000001ff00 */
[C---:B------:R-:W-:Y:S01]  /*05d0*/  SHF.L.U64.HI R28, R34.reuse, 0x2, R9 ;  /* 0x00000002221c7819 */ /* 0x040fe20000010209 */
[----:B------:R-:W4:Y:S01]  /*05e0*/  @!P3 LDG.E.EL R23, desc[UR4][R4.64+-0x600] ;  /* 0xfffa00040417b981 */ /* 0x000f22000c2e1900 */
[----:B------:R-:W-:-:S03]  /*05f0*/  IMAD.SHL.U32 R34, R34, 0x4, RZ ;  /* 0x0000000422227824 */ /* 0x000fc600078e00ff */
[----:B------:R-:W4:Y:S02]  /*0600*/  @!P3 LDG.E.EL R20, desc[UR4][R4.64+-0x600] ;  /* 0xfffa00040414b981 */ /* 0x000f24000c2e1900 */
[----:B-1----:R-:W-:Y:S02]  /*0610*/  IADD3 R6, P4, R34, UR6, RZ ;  /* 0x0000000622067c10 */ /* 0x002fe4000ff9e0ff */
[----:B------:R-:W4:Y:S02]  /*0620*/  @!P3 LDG.E.EL R25, desc[UR4][R4.64+-0x600] ;  /* 0xfffa00040419b981 */ /* 0x000f24000c2e1900 */
[----:B------:R-:W-:Y:S02]  /*0630*/  IADD3.X R7, R28, UR7, RZ, P4, !PT ;  /* 0x000000071c077c10 */ /* 0x000fe4000a7fe4ff */
[----:B------:R-:W-:Y:S01]  /*0640*/  IADD3 R9, P4, R51, R42, RZ ;  /* 0x0000002a33097210 */ /* 0x000fe20007f9e0ff */
[----:B------:R1:W4:Y:S03]  /*0650*/  @!P3 LDG.E.EL R18, desc[UR4][R10.64+-0x600] ;  /* 0xfffa00040a12b981 */ /* 0x000326000c2e1900 */
[----:B------:R-:W-:Y:S01]  /*0660*/  LEA.HI.X.SX32 R30, R42, R29, 0x1, P4 ;  /* 0x0000001d2a1e7211 */ /* 0x000fe200020f0eff */
[----:B------:R1:W4:Y:S03]  /*0670*/  @!P1 LDG.E.EL R22, desc[UR4][R6.64+-0x300] ;  /* 0xfffd000406169981 */ /* 0x000326000c2e1900 */
[C---:B------:R-:W-:Y:S01]  /*0680*/  SHF.L.U64.HI R30, R9.reuse, 0x2, R30 ;  /* 0x00000002091e7819 */ /* 0x040fe2000001021e */
[----:B------:R1:W4:Y:S02]  /*0690*/  @P2 LDG.E.EL R21, desc[UR4][R26.64+-0x900] ;  /* 0xfff700041a152981 */ /* 0x000324000c2e1900 */
[----:B01----:R-:W-:Y:S01]  /*06a0*/  IADD3 R10, P5, R34, UR8, RZ ;  /* 0x00000008220a7c10 */ /* 0x003fe2000ffbe0ff */
[----:B------:R-:W-:-:S03]  /*06b0*/  IMAD.SHL.U32 R9, R9, 0x4, RZ ;  /* 0x0000000409097824 */ /* 0x000fc600078e00ff */
[----:B------:R-:W-:Y:S02]  /*06c0*/  IADD3.X R11, R28, UR9, RZ, P5, !PT ;  /* 0x000000091c0b7c10 */ /* 0x000fe4000affe4ff */
[----:B------:R-:W-:Y:S02]  /*06d0*/  IADD3 R34, P5, R34, UR10, RZ ;  /* 0x0000000a22227c10 */ /* 0x000fe4000ffbe0ff */
[----:B------:R-:W-:Y:S02]  /*06e0*/  IADD3 R6, P4, R9, UR6, RZ ;  /* 0x0000000609067c10 */ /* 0x000fe4000ff9e0ff */
[----:B------:R-:W-:Y:S02]  /*06f0*/  CS2R R26, SRZ ;  /* 0x00000000001a7805 */ /* 0x000fe4000001ff00 */
[----:B------:R-:W-:Y:S01]  /*0700*/  IADD3.X R35, R28, UR11, RZ, P5, !PT ;  /* 0x0000000b1c237c10 */ /* 0x000fe2000affe4ff */
[----:B------:R-:W4:Y:S01]  /*0710*/  @!P3 LDG.E.EL R24, desc[UR4][R10.64+-0x600] ;  /* 0xfffa00040a18b981 */ /* 0x000f22000c2e1900 */
[----:B------:R-:W-:-:S02]  /*0720*/  IADD3 R32, P5, R9, UR8, RZ ;  /* 0x0000000809207c10 */ /* 0x000fc4000ffbe0ff */
[----:B------:R-:W-:Y:S01]  /*0730*/  IADD3.X R7, R30, UR7, RZ, P4, !PT ;  /* 0x000000071e077c10 */ /* 0x000fe2000a7fe4ff */
[----:B------:R-:W-:Y:S01]  /*0740*/  IMAD.MOV.U32 R28, RZ, RZ, RZ ;  /* 0x000000ffff1c7224 */ /* 0x000fe200078e00ff */
[----:B------:R-:W-:Y:S01]  /*0750*/  IADD3 R38, P4, R51, R44, RZ ;  /* 0x0000002c33267210 */ /* 0x000fe20007f9e0ff */
[----:B------:R-:W-:Y:S01]  /*0760*/  IMAD.IADD R45, R51, 0x1, R40 ;  /* 0x00000001332d7824 */ /* 0x000fe200078e0228 */
[----:B------:R-:W-:Y:S01]  /*0770*/  IADD3.X R33, R30, UR9, RZ, P5, !PT ;  /* 0x000000091e217c10 */ /* 0x000fe2000affe4ff */
[----:B------:R0:W4:Y:S01]  /*0780*/  @!P1 LDG.E.EL R27, desc[UR4][R6.64+-0x300] ;  /* 0xfffd0004061b9981 */ /* 0x000122000c2e1900 */
[----:B------:R-:W-:Y:S02]  /*0790*/  IADD3 R4, P5, R9, UR10, RZ ;  /* 0x0000000a09047c10 */ /* 0x000fe4000ffbe0ff */
[----:B------:R-:W-:Y:S01]  /*07a0*/  LEA.HI.X.SX32 R9, R44, R29, 0x1, P4 ;  /* 0x0000001d2c097211 */ /* 0x000fe200020f0eff */
[----:B------:R-:W-:Y:S01]  /*07b0*/  IMAD.MOV.U32 R29, RZ, RZ, RZ ;  /* 0x000000ffff1d7224 */ /* 0x000fe200078e00ff */
[----:B------:R-:W-:-:S02]  /*07c0*/  IADD3.X R5, R30, UR11, RZ, P5, !PT ;  /* 0x0000000b1e057c10 */ /* 0x000fc4000affe4ff */
[----:B------:R-:W-:Y:S01]  /*07d0*/  CS2R R30, SRZ ;  /* 0x00000000001e7805 */ /* 0x000fe2000001ff00 */
[----:B------:R-:W4:Y:S01]  /*07e0*/  @!P3 LDG.E.EL R28, desc[UR4][R32.64+-0x600] ;  /* 0xfffa0004201cb981 */ /* 0x000f22000c2e1900 */
[----:B0-----:R-:W0:Y:S03]  /*07f0*/  LDC.64 R6, c[0x0][0x210] ;  /* 0x00008400ff067b82 */ /* 0x001e260000000a00 */
[----:B------:R1:W4:Y:S01]  /*0800*/  @P2 LDG.E.EL R29, desc[UR4][R4.64+-0x900] ;  /* 0xfff70004041d2981 */ /* 0x000322000c2e1900 */
[C---:B------:R-:W-:Y:S01]  /*0810*/  SHF.L.U64.HI R9, R38.reuse, 0x2, R9 ;  /* 0x0000000226097819 */ /* 0x040fe20000010209 */
[----:B------:R-:W-:Y:S02]  /*0820*/  IMAD.SHL.U32 R38, R38, 0x4, RZ ;  /* 0x0000000426267824 */ /* 0x000fe400078e00ff */
[----:B------:R1:W4:Y:S01]  /*0830*/  @P2 LDG.E.EL R30, desc[UR4][R2.64+-0x900] ;  /* 0xfff70004021e2981 */ /* 0x000322000c2e1900 */
[----:B------:R-:W-:-:S02]  /*0840*/  IMAD.IADD R47, R51, 0x1, R42 ;  /* 0x00000001332f7824 */ /* 0x000fc400078e022a */
[----:B------:R-:W-:Y:S01]  /*0850*/  IMAD.IADD R41, R51, 0x1, R44 ;  /* 0x0000000133297824 */ /* 0x000fe200078e022c */
[----:B------:R1:W4:Y:S02]  /*0860*/  @P2 LDG.E.EL R26, desc[UR4][R34.64+-0x900] ;  /* 0xfff70004221a2981 */ /* 0x000324000c2e1900 */
[----:B-1----:R-:W1:Y:S01]  /*0870*/  LDC.64 R4, c[0x0][0x218] ;  /* 0x00008600ff047b82 */ /* 0x002e620000000a00 */
[----:B------:R-:W-:Y:S02]  /*0880*/  IADD3 R10, P4, R38, UR6, RZ ;  /* 0x00000006260a7c10 */ /* 0x000fe4000ff9e0ff */
[----:B------:R-:W-:Y:S02]  /*0890*/  IADD3 R36, P5, R38, UR8, RZ ;  /* 0x0000000826247c10 */ /* 0x000fe4000ffbe0ff */
[----:B------:R-:W-:Y:S02]  /*08a0*/  IADD3 R38, P6, R38, UR10, RZ ;  /* 0x0000000a26267c10 */ /* 0x000fe4000ffde0ff */
[----:B------:R-:W-:-:S02]  /*08b0*/  CS2R R32, SRZ ;  /* 0x0000000000207805 */ /* 0x000fc4000001ff00 */
[----:B------:R-:W-:Y:S01]  /*08c0*/  IADD3.X R11, R9, UR7, RZ, P4, !PT ;  /* 0x00000007090b7c10 */ /* 0x000fe2000a7fe4ff */
[----:B------:R-:W3:Y:S01]  /*08d0*/  LDC.64 R2, c[0x0][0x228] ;  /* 0x00008a00ff027b82 */ /* 0x000ee20000000a00 */
[----:B------:R-:W-:Y:S02]  /*08e0*/  IADD3.X R37, R9, UR9, RZ, P5, !PT ;  /* 0x0000000909257c10 */ /* 0x000fe4000affe4ff */
[----:B------:R-:W-:Y:S01]  /*08f0*/  IADD3.X R39, R9, UR11, RZ, P6, !PT ;  /* 0x0000000b09277c10 */ /* 0x000fe2000b7fe4ff */
[----:B------:R-:W-:Y:S01]  /*0900*/  IMAD.IADD R9, R51, 0x1, R8 ;  /* 0x0000000133097824 */ /* 0x000fe200078e0208 */
[----:B------:R0:W4:Y:S01]  /*0910*/  @!P1 LDG.E.EL R31, desc[UR4][R10.64+-0x300] ;  /* 0xfffd00040a1f9981 */ /* 0x000122000c2e1900 */
[----:B------:R-:W-:Y:S01]  /*0920*/  CS2R R34, SRZ ;  /* 0x0000000000227805 */ /* 0x000fe2000001ff00 */
[--C-:B0-----:R-:W-:Y:S02]  /*0930*/  IMAD.WIDE R44, R45, 0x4, R6.reuse ;  /* 0x000000042d2c7825 */ /* 0x101fe400078e0206 */
[----:B------:R0:W4:Y:S02]  /*0940*/  @!P3 LDG.E.EL R32, desc[UR4][R36.64+-0x600] ;  /* 0xfffa00042420b981 */ /* 0x000124000c2e1900 */
[----:B------:R-:W-:-:S02]  /*0950*/  IMAD.WIDE R46, R47, 0x4, R6 ;  /* 0x000000042f2e7825 */ /* 0x000fc400078e0206 */
[----:B------:R1:W4:Y:S02]  /*0960*/  @P2 LDG.E.EL R33, desc[UR4][R38.64+-0x900] ;  /* 0xfff7000426212981 */ /* 0x000324000c2e1900 */
[--C-:B------:R-:W-:Y:S02]  /*0970*/  IMAD.WIDE R10, R9, 0x4, R6.reuse ;  /* 0x00000004090a7825 */ /* 0x100fe400078e0206 */
[----:B------:R-:W5:Y:S01]  /*0980*/  LDC.64 R8, c[0x0][0x230] ;  /* 0x00008c00ff087b82 */ /* 0x000f620000000a00 */
[----:B------:R-:W4:Y:S01]  /*0990*/  @!P0 LDG.E.EL R35, desc[UR4][R44.64] ;  /* 0x000000042c238981 */ /* 0x000f22000c2e1900 */
[----:B0-----:R-:W-:Y:S01]  /*09a0*/  CS2R R36, SRZ ;  /* 0x0000000000247805 */ /* 0x001fe2000001ff00 */
[----:B------:R-:W-:Y:S01]  /*09b0*/  IMAD.WIDE R6, R41, 0x4, R6 ;  /* 0x0000000429067825 */ /* 0x000fe200078e0206 */
[----:B------:R-:W-:Y:S01]  /*09c0*/  CS2R R40, SRZ ;  /* 0x0000000000287805 */ /* 0x000fe2000001ff00 */
[----:B------:R0:W4:Y:S01]  /*09d0*/  @!P0 LDG.E.EL R34, desc[UR4][R10.64] ;  /* 0x000000040a228981 */ /* 0x000122000c2e1900 */
[----:B-1----:R-:W-:Y:S01]  /*09e0*/  CS2R R38, SRZ ;  /* 0x0000000000267805 */ /* 0x002fe2000001ff00 */
[----:B------:R-:W-:-:S02]  /*09f0*/  IMAD.WIDE R4, R51, 0x4, R4 ;  /* 0x0000000433047825 */ /* 0x000fc400078e0204 */
[----:B------:R1:W4:Y:S04]  /*0a00*/  @!P0 LDG.E.EL R37, desc[UR4][R6.64] ;  /* 0x0000000406258981 */ /* 0x000328000c2e1900 */
[----:B------:R-:W4:Y:S01]  /*0a10*/  @!P0 LDG.E.EL R38, desc[UR4][R4.64] ;  /* 0x0000000404268981 */ /* 0x000f22000c2e1900 */
[----:B0-----:R-:W0:Y:S03]  /*0a20*/  LDC.64 R10, c[0x0][0x240] ;  /* 0x00009000ff0a7b82 */ /* 0x001e260000000a00 */
[----:B------:R-:W4:Y:S04]  /*0a30*/  @!P0 LDG.E.EL R39, desc[UR4][R4.64] ;  /* 0x0000000404278981 */ /* 0x000f28000c2e1900 */
[----:B------:R-:W4:Y:S01]  /*0a40*/  @!P0 LDG.E.EL R40, desc[UR4][R4.64] ;  /* 0x0000000404288981 */ /* 0x000f22000c2e1900 */
[----:B-1----:R-:W1:Y:S03]  /*0a50*/  LDC.64 R6, c[0x0][0x250] ;  /* 0x00009400ff067b82 */ /* 0x002e660000000a00 */
[----:B------:R5:W4:Y:S01]  /*0a60*/  @!P0 LDG.E.EL R41, desc[UR4][R4.64] ;  /* 0x0000000404298981 */ /* 0x000b22000c2e1900 */
[----:B------:R-:W-:-:S02]  /*0a70*/  CS2R R42, SRZ ;  /* 0x00000000002a7805 */ /* 0x000fc4000001ff00 */
[----:B------:R-:W-:Y:S01]  /*0a80*/  CS2R R44, SRZ ;  /* 0x00000000002c7805 */ /* 0x000fe2000001ff00 */
[C---:B---3--:R-:W-:Y:S01]  /*0a90*/  IMAD.WIDE R56, R51.reuse, 0x4, R2 ;  /* 0x0000000433387825 */ /* 0x048fe200078e0202 */
[----:B------:R3:W4:Y:S01]  /*0aa0*/  @!P0 LDG.E.EL R36, desc[UR4][R46.64] ;  /* 0x000000042e248981 */ /* 0x000722000c2e1900 */
[----:B------:R-:W-:Y:S01]  /*0ab0*/  CS2R R48, SRZ ;  /* 0x0000000000307805 */ /* 0x000fe2000001ff00 */
[----:B------:R-:W1:Y:S01]  /*0ac0*/  LDC.64 R2, c[0x0][0x258] ;  /* 0x00009600ff027b82 */ /* 0x000e620000000a00 */
[C---:B-----5:R-:W-:Y:S01]  /*0ad0*/  IMAD.WIDE R8, R51.reuse, 0x4, R8 ;  /* 0x0000000433087825 */ /* 0x060fe200078e0208 */
[----:B------:R-:W5:Y:S03]  /*0ae0*/  @!P0 LDG.E.EL R42, desc[UR4][R56.64] ;  /* 0x00000004382a8981 */ /* 0x000f66000c2e1900 */
[----:B------:R-:W-:Y:S01]  /*0af0*/  IMAD.MOV.U32 R50, RZ, RZ, RZ ;  /* 0x000000ffff327224 */ /* 0x000fe200078e00ff */
[----:B------:R-:W5:Y:S02]  /*0b00*/  @!P0 LDG.E.EL R43, desc[UR4][R56.64] ;  /* 0x00000004382b8981 */ /* 0x000f64000c2e1900 */
[----:B------:R-:W2:Y:S01]  /*0b10*/  LDC.64 R4, c[0x0][0x268] ;  /* 0x00009a00ff047b82 */ /* 0x000ea20000000a00 */
[----:B---3--:R-:W-:Y:S01]  /*0b20*/  CS2R R46, SRZ ;  /* 0x00000000002e7805 */ /* 0x008fe2000001ff00 */
[----:B------:R-:W3:Y:S01]  /*0b30*/  @!P0 LDG.E.EL R44, desc[UR4][R56.64] ;  /* 0x00000004382c8981 */ /* 0x000ee2000c2e1900 */
[----:B0-----:R-:W-:-:S03]  /*0b40*/  IMAD.WIDE R10, R51, 0x4, R10 ;  /* 0x00000004330a7825 */ /* 0x001fc600078e020a */
[----:B------:R0:W3:Y:S04]  /*0b50*/  @!P0 LDG.E.EL R45, desc[UR4][R56.64] ;  /* 0x00000004382d8981 */ /* 0x0000e8000c2e1900 */
[----:B------:R-:W3:Y:S04]  /*0b60*/  @!P0 LDG.E.EL R46, desc[UR4][R8.64] ;  /* 0x00000004082e8981 */ /* 0x000ee8000c2e1900 */
[----:B------:R-:W3:Y:S01]  /*0b70*/  @!P0 LDG.E.EL R47, desc[UR4][R8.64] ;  /* 0x00000004082f8981 */ /* 0x000ee2000c2e1900 */
[----:B0-----:R-:W-:-:S03]  /*0b80*/  CS2R R56, SRZ ;  /* 0x0000000000387805 */ /* 0x001fc6000001ff00 */
[----:B------:R-:W3:Y:S04]  /*0b90*/  @!P0 LDG.E.EL R48, desc[UR4][R8.64] ;  /* 0x0000000408308981 */ /* 0x000ee8000c2e1900 */
[----:B------:R1:W3:Y:S04]  /*0ba0*/  @!P0 LDG.E.EL R49, desc[UR4][R8.64] ;  /* 0x0000000408318981 */ /* 0x0002e8000c2e1900 */
[----:B------:R-:W3:Y:S04]  /*0bb0*/  @!P1 LDG.E.EL R50, desc[UR4][R10.64+-0x300] ;  /* 0xfffd00040a329981 */ /* 0x000ee8000c2e1900 */
[----:B------:R-:W3:Y:S01]  /*0bc0*/  @!P1 LDG.E.EL R53, desc[UR4][R10.64+-0x300] ;  /* 0xfffd00040a359981 */ /* 0x000ee2000c2e1900 */
[----:B-1----:R-:W-:-:S02]  /*0bd0*/  IMAD.WIDE R8, R51, 0x4, R6 ;  /* 0x0000000433087825 */ /* 0x002fc400078e0206 */
[----:B------:R-:W0:Y:S01]  /*0be0*/  LDC.64 R6, c[0x0][0x278] ;  /* 0x00009e00ff067b82 */ /* 0x000e220000000a00 */
[----:B------:R-:W3:Y:S04]  /*0bf0*/  @!P1 LDG.E.EL R56, desc[UR4][R10.64+-0x300] ;  /* 0xfffd00040a389981 */ /* 0x000ee8000c2e1900 */
[----:B------:R2:W3:Y:S01]  /*0c00*/  @!P1 LDG.E.EL R54, desc[UR4][R10.64+-0x300] ;  /* 0xfffd00040a369981 */ /* 0x0004e2000c2e1900 */
[----:B------:R-:W-:Y:S02]  /*0c10*/  CS2R R60, SRZ ;  /* 0x00000000003c7805 */ /* 0x000fe4000001ff00 */
[----:B------:R-:W-:Y:S01]  /*0c20*/  CS2R R64, SRZ ;  /* 0x0000000000407805 */ /* 0x000fe2000001ff00 */
[----:B------:R-:W-:Y:S01]  /*0c30*/  IMAD.WIDE R2, R51, 0x4, R2 ;  /* 0x0000000433027825 */ /* 0x000fe200078e0202 */
[----:B------:R-:W-:-:S02]  /*0c40*/  CS2R R62, SRZ ;  /* 0x00000000003e7805 */ /* 0x000fc4000001ff00 */
[----:B------:R-:W-:Y:S02]  /*0c50*/  CS2R R70, SRZ ;  /* 0x0000000000467805 */ /* 0x000fe4000001ff00 */
[----:B------:R-:W-:Y:S01]  /*0c60*/  CS2R R72, SRZ ;  /* 0x0000000000487805 */ /* 0x000fe2000001ff00 */
[----:B------:R-:W3:Y:S01]  /*0c70*/  @!P1 LDG.E.EL R60, desc[UR4][R8.64+-0x300] ;  /* 0xfffd0004083c9981 */ /* 0x000ee2000c2e1900 */
[----:B--2---:R-:W-:-:S03]  /*0c80*/  IMAD.WIDE R10, R51, 0x4, R4 ;  /* 0x00000004330a7825 */ /* 0x004fc600078e0204 */
[----:B------:R-:W2:Y:S01]  /*0c90*/  @!P1 LDG.E.EL R61, desc[UR4][R2.64+-0x300] ;  /* 0xfffd0004023d9981 */ /* 0x000ea2000c2e1900 */
[----:B------:R-:W1:Y:S03]  /*0ca0*/  LDC.64 R4, c[0x0][0x280] ;  /* 0x0000a000ff047b82 */ /* 0x000e660000000a00 */
[----:B------:R-:W2:Y:S01]  /*0cb0*/  @!P1 LDG.E.EL R59, desc[UR4][R2.64+-0x300] ;  /* 0xfffd0004023b9981 */ /* 0x000ea2000c2e1900 */
[----:B------:R-:W-:-:S03]  /*0cc0*/  SEL R78, R74, RZ, !P0 ;  /* 0x000000ff4a4e7207 */ /* 0x000fc60004000000 */
[----:B------:R-:W2:Y:S01]  /*0cd0*/  @!P1 LDG.E.EL R64, desc[UR4][R2.64+-0x300] ;  /* 0xfffd000402409981 */ /* 0x000ea2000c2e1900 */
[----:B------:R-:W-:Y:S02]  /*0ce0*/  IMAD.MOV.U32 R74, RZ, RZ, RZ ;  /* 0x000000ffff4a7224 */ /* 0x000fe400078e00ff */
[C---:B0-----:R-:W-:Y:S01]  /*0cf0*/  IMAD.WIDE R6, R51.reuse, 0x4, R6 ;  /* 0x0000000433067825 */ /* 0x041fe200078e0206 */
[----:B------:R0:W2:Y:S04]  /*0d00*/  @!P1 LDG.E.EL R65, desc[UR4][R2.64+-0x300] ;  /* 0xfffd000402419981 */ /* 0x0000a8000c2e1900 */
[----:B------:R-:W2:Y:S04]  /*0d10*/  @!P1 LDG.E.EL R63, desc[UR4][R8.64+-0x300] ;  /* 0xfffd0004083f9981 */ /* 0x000ea8000c2e1900 */
[----:B------:R-:W2:Y:S01]  /*0d20*/  @!P1 LDG.E.EL R62, desc[UR4][R8.64+-0x300] ;  /* 0xfffd0004083e9981 */ /* 0x000ea2000c2e1900 */
[----:B0-----:R-:W0:Y:S03]  /*0d30*/  LDC.64 R2, c[0x0][0x290] ;  /* 0x0000a400ff027b82 */ /* 0x001e260000000a00 */
[----:B------:R1:W2:Y:S04]  /*0d40*/  @!P1 LDG.E.EL R57, desc[UR4][R8.64+-0x300] ;  /* 0xfffd000408399981 */ /* 0x0002a8000c2e1900 */
[----:B------:R-:W2:Y:S04]  /*0d50*/  @!P3 LDG.E.EL R71, desc[UR4][R6.64+-0x600] ;  /* 0xfffa00040647b981 */ /* 0x000ea8000c2e1900 */
[----:B------:R-:W2:Y:S01]  /*0d60*/  @!P3 LDG.E.EL R72, desc[UR4][R6.64+-0x600] ;  /* 0xfffa00040648b981 */ /* 0x000ea2000c2e1900 */
[----:B-1----:R-:W-:-:S03]  /*0d70*/  IMAD.WIDE R8, R51, 0x4, R4 ;  /* 0x0000000433087825 */ /* 0x002fc600078e0204 */
[----:B------:R-:W2:Y:S01]  /*0d80*/  @!P3 LDG.E.EL R73, desc[UR4][R6.64+-0x600] ;  /* 0xfffa00040649b981 */ /* 0x000ea2000c2e1900 */
[----:B------:R-:W1:Y:S03]  /*0d90*/  LDC.64 R4, c[0x0][0x2a8] ;  /* 0x0000aa00ff047b82 */ /* 0x000e660000000a00 */
[----:B------:R0:W2:Y:S01]  /*0da0*/  @!P3 LDG.E.EL R74, desc[UR4][R6.64+-0x600] ;  /* 0xfffa0004064ab981 */ /* 0x0000a2000c2e1900 */
[----:B------:R-:W-:Y:S02]  /*0db0*/  CS2R R68, SRZ ;  /* 0x0000000000447805 */ /* 0x000fe4000001ff00 */
[----:B------:R-:W-:Y:S01]  /*0dc0*/  SEL R81, R75, RZ, !P0 ;  /* 0x000000ff4b517207 */ /* 0x000fe20004000000 */
[----:B------:R-:W2:Y:S01]  /*0dd0*/  @!P3 LDG.E.EL R67, desc[UR4][R10.64+-0x600] ;  /* 0xfffa00040a43b981 */ /* 0x000ea2000c2e1900 */
[----:B------:R-:W-:Y:S02]  /*0de0*/  CS2R R76, SRZ ;  /* 0x00000000004c7805 */ /* 0x000fe4000001ff00 */
[----:B------:R-:W-:Y:S01]  /*0df0*/  SEL R79, R66, RZ, !P0 ;  /* 0x000000ff424f7207 */ /* 0x000fe20004000000 */
[----:B------:R-:W2:Y:S01]  /*0e00*/  @!P3 LDG.E.EL R70, desc[UR4][R10.64+-0x600] ;  /* 0xfffa00040a46b981 */ /* 0x000ea2000c2e1900 */
[----:B0-----:R-:W0:Y:S01]  /*0e10*/  LDC.64 R6, c[0x0][0x2a0] ;  /* 0x0000a800ff067b82 */ /* 0x001e220000000a00 */
[----:B------:R-:W-:-:S02]  /*0e20*/  FADD R78, R78, 9.9999997473787516356e-06 ;  /* 0x3727c5ac4e4e7421 */ /* 0x000fc40000000000 */
[----:B------:R-:W2:Y:S01]  /*0e30*/  @!P3 LDG.E.EL R69, desc[UR4][R10.64+-0x600] ;  /* 0xfffa00040a45b981 */ /* 0x000ea2000c2e1900 */
[----:B------:R-:W-:Y:S01]  /*0e40*/  IMAD.MOV.U32 R75, RZ, RZ, RZ ;  /* 0x000000ffff4b7224 */ /* 0x000fe200078e00ff */
[----:B------:R-:W-:Y:S02]  /*0e50*/  SEL R80, R58, RZ, !P0 ;  /* 0x000000ff3a507207 */ /* 0x000fe40004000000 */
[----:B------:R1:W2:Y:S01]  /*0e60*/  @!P3 LDG.E.EL R68, desc[UR4][R10.64+-0x600] ;  /* 0xfffa00040a44b981 */ /* 0x0002a2000c2e1900 */
[----:B------:R-:W-:Y:S01]  /*0e70*/  FADD R81, R81, 9.9999997473787516356e-06 ;  /* 0x3727c5ac51517421 */ /* 0x000fe20000000000 */
[----:B------:R-:W-:Y:S01]  /*0e80*/  SEL R83, R52, RZ, P2 ;  /* 0x000000ff34537207 */ /* 0x000fe20001000000 */
[----:B------:R-:W-:Y:S01]  /*0e90*/  FADD R58, R79, 9.9999997473787516356e-06 ;  /* 0x3727c5ac4f3a7421 */ /* 0x000fe20000000000 */
[----:B------:R-:W-:Y:S01]  /*0ea0*/  SEL R55, R55, RZ, P2 ;  /* 0x000000ff37377207 */ /* 0x000fe20001000000 */
[----:B------:R-:W2:Y:S01]  /*0eb0*/  @!P3 LDG.E.EL R77, desc[UR4][R8.64+-0x600] ;  /* 0xfffa0004084db981 */ /* 0x000ea2000c2e1900 */
[----:B------:R-:W-:-:S03]  /*0ec0*/  IMAD.WIDE R2, R51, 0x4, R2 ;  /* 0x0000000433027825 */ /* 0x000fc600078e0202 */
[----:B------:R-:W2:Y:S01]  /*0ed0*/  @!P3 LDG.E.EL R76, desc[UR4][R8.64+-0x600] ;  /* 0xfffa0004084cb981 */ /* 0x000ea2000c2e1900 */
[----:B-1----:R-:W-:Y:S01]  /*0ee0*/  IMAD.MOV.U32 R11, RZ, RZ, RZ ;  /* 0x000000ffff0b7224 */ /* 0x002fe200078e00ff */
[----:B------:R1:W0:Y:S01]  /*0ef0*/  MUFU.SQRT R10, R78 ;  /* 0x0000004e000a7308 */ /* 0x0002220000002000 */
[----:B------:R-:W-:Y:S01]  /*0f00*/  FADD R82, R80, 9.9999997473787516356e-06 ;  /* 0x3727c5ac50527421 */ /* 0x000fe20000000000 */
[----:B------:R-:W2:Y:S01]  /*0f10*/  @!P3 LDG.E.EL R75, desc[UR4][R8.64+-0x600] ;  /* 0xfffa0004084bb981 */ /* 0x000ea2000c2e1900 */
[----:B------:R-:W-:-:S03]  /*0f20*/  SEL R84, R12, RZ, P2 ;  /* 0x000000ff0c547207 */ /* 0x000fc60001000000 */
[----:B------:R0:W2:Y:S02]  /*0f30*/  @!P3 LDG.E.EL R11, desc[UR4][R8.64+-0x600] ;  /* 0xfffa0004080bb981 */ /* 0x0000a4000c2e1900 */
[----:B------:R0:W0:Y:S01]  /*0f40*/  MUFU.SQRT R66, R81 ;  /* 0x0000005100427308 */ /* 0x0000220000002000 */
[----:B-1----:R-:W-:Y:S01]  /*0f50*/  CS2R R78, SRZ ;  /* 0x00000000004e7805 */ /* 0x002fe2000001ff00 */
[----:B0-----:R-:W-:-:S04]  /*0f60*/  IMAD.WIDE R6, R51, 0x4, R6 ;  /* 0x0000000433067825 */ /* 0x001fc800078e0206 */
[----:B------:R-:W-:Y:S01]  /*0f70*/  IMAD.WIDE R4, R51, 0x4, R4 ;  /* 0x0000000433047825 */ /* 0x000fe200078e0204 */
[----:B------:R-:W2:Y:S03]  /*0f80*/  @P2 LDG.E.EL R79, desc[UR4][R2.64+-0x900] ;  /* 0xfff70004024f2981 */ /* 0x000ea6000c2e1900 */
[----:B------:R-:W-:Y:S01]  /*0f90*/  FADD R8, R83, 9.9999997473787516356e-06 ;  /* 0x3727c5ac53087421 */ /* 0x000fe20000000000 */
[----:B------:R-:W-:Y:S01]  /*0fa0*/  CS2R R80, SRZ ;  /* 0x0000000000507805 */ /* 0x000fe2000001ff00 */
[----:B------:R-:W-:Y:S01]  /*0fb0*/  FADD R83, R55, 9.9999997473787516356e-06 ;  /* 0x3727c5ac37537421 */ /* 0x000fe20000000000 */
[----:B------:R-:W-:Y:S01]  /*0fc0*/  MUFU.SQRT R52, R82 ;  /* 0x0000005200347308 */ /* 0x000fe20000002000 */
[----:B------:R-:W2:Y:S01]  /*0fd0*/  @P2 LDG.E.EL R78, desc[UR4][R2.64+-0x900] ;  /* 0xfff70004024e2981 */ /* 0x000ea2000c2e1900 */
[----:B------:R-:W-:-:S03]  /*0fe0*/  IMAD.MOV.U32 R51, RZ, RZ, RZ ;  /* 0x000000ffff337224 */ /* 0x000fc600078e00ff */
[----:B------:R-:W2:Y:S03]  /*0ff0*/  @P2 LDG.E.EL R80, desc[UR4][R2.64+-0x900] ;  /* 0xfff7000402502981 */ /* 0x000ea6000c2e1900 */
[----:B------:R0:W-:Y:S01]  /*1000*/  MUFU.SQRT R12, R83 ;  /* 0x00000053000c7308 */ /* 0x0001e20000002000 */
[----:B------:R1:W2:Y:S01]  /*1010*/  @P2 LDG.E.EL R81, desc[UR4][R2.64+-0x900] ;  /* 0xfff7000402512981 */ /* 0x0002a2000c2e1900 */
[----:B------:R-:W-:Y:S02]  /*1020*/  IMAD.MOV.U32 R9, RZ, RZ, RZ ;  /* 0x000000ffff097224 */ /* 0x000fe400078e00ff */
[----:B------:R-:W-:Y:S01]  /*1030*/  IMAD.MOV.U32 R55, RZ, RZ, RZ ;  /* 0x000000ffff377224 */ /* 0x000fe200078e00ff */
[----:B------:R-:W2:Y:S01]  /*1040*/  @P2 LDG.E.EL R51, desc[UR4][R6.64+-0x900] ;  /* 0xfff7000406332981 */ /* 0x000ea2000c2e1900 */
[----:B0-----:R-:W-:-:S03]  /*1050*/  CS2R R82, SRZ ;  /* 0x0000000000527805 */ /* 0x001fc6000001ff00 */
[----:B------:R-:W2:Y:S01]  /*1060*/  @P2 LDG.E.EL R9, desc[UR4][R6.64+-0x900] ;  /* 0xfff7000406092981 */ /* 0x000ea2000c2e1900 */
[----:B-1----:R-:W-:Y:S01]  /*1070*/  FADD R2, R84, 9.9999997473787516356e-06 ;  /* 0x3727c5ac54027421 */ /* 0x002fe20000000000 */
[----:B------:R-:W-:Y:S01]  /*1080*/  CS2R R84, SRZ ;  /* 0x0000000000547805 */ /* 0x000fe2000001ff00 */
[----:B------:R-:W-:Y:S01]  /*1090*/  IMAD.MOV.U32 R3, RZ, RZ, RZ ;  /* 0x000000ffff037224 */ /* 0x000fe200078e00ff */
[----:B------:R-:W2:Y:S04]  /*10a0*/  @P2 LDG.E.EL R55, desc[UR4][R6.64+-0x900] ;  /* 0xfff7000406372981 */ /* 0x000ea8000c2e1900 */
[----:B------:R-:W2:Y:S04]  /*10b0*/  @P2 LDG.E.EL R82, desc[UR4][R4.64+-0x900] ;  /* 0xfff7000404522981 */ /* 0x000ea8000c2e1900 */
[----:B------:R-:W2:Y:S04]  /*10c0*/  @P2 LDG.E.EL R85, desc[UR4][R4.64+-0x900] ;  /* 0xfff7000404552981 */ /* 0x000ea8000c2e1900 */
[----:B------:R-:W2:Y:S04]  /*10d0*/  @P2 LDG.E.EL R84, desc[UR4][R4.64+-0x900] ;  /* 0xfff7000404542981 */ /* 0x000ea8000c2e1900 */
[----:B------:R0:W2:Y:S04]  /*10e0*/  @P2 LDG.E.EL R3, desc[UR4][R6.64+-0x900] ;  /* 0xfff7000406032981 */ /* 0x0000a8000c2e1900 */
[----:B------:R1:W2:Y:S01]  /*10f0*/  @P2 LDG.E.EL R83, desc[UR4][R4.64+-0x900] ;  /* 0xfff7000404532981 */ /* 0x0002a2000c2e1900 */
[----:B------:R-:W-:-:S02]  /*1100*/  FSETP.GT.AND P5, PT, R10, 8.50705917302346158658e+37, PT ;  /* 0x7e8000000a00780b */ /* 0x000fc40003fa4000 */
[----:B------:R-:W-:Y:S01]  /*1110*/  FSETP.GEU.AND P4, PT, R10, 1.175494350822287508e-38, PT ;  /* 0x008000000a00780b */ /* 0x000fe20003f8e000 */
[----:B------:R-:W1:Y:S01]  /*1120*/  MUFU.SQRT R58, R58 ;  /* 0x0000003a003a7308 */ /* 0x000e620000002000 */
[----:B0-----:R-:W-:Y:S01]  /*1130*/  IMAD.MOV.U32 R6, RZ, RZ, 0x3e800000 ;  /* 0x3e800000ff067424 */ /* 0x001fe200078e00ff */
[----:B------:R-:W-:-:S08]  /*1140*/  FSETP.GT.AND P6, PT, R66, 8.50705917302346158658e+37, PT ;  /* 0x7e8000004200780b */ /* 0x000fd00003fc4000 */
[----:B------:R-:W-:Y:S01]  /*1150*/  @P5 FMUL R10, R10, 0.25 ;  /* 0x3e8000000a0a5820 */ /* 0x000fe20000400000 */
[----:B------:R-:W-:-:S03]  /*1160*/  FSEL R7, R6, 1, P5 ;  /* 0x3f80000006077808 */ /* 0x000fc60002800000 */
[----:B------:R-:W-:Y:S01]  /*1170*/  @!P4 FMUL R10, R10, 16777216 ;  /* 0x4b8000000a0ac820 */ /* 0x000fe20000400000 */
[----:B----4-:R-:W-:Y:S02]  /*1180*/  SEL R13, R13, RZ, !P1 ;  /* 0x000000ff0d0d7207 */ /* 0x010fe40004800000 */
[----:B------:R-:W-:Y:S01]  /*1190*/  FSETP.GEU.AND P5, PT, R66, 1.175494350822287508e-38, PT ;  /* 0x008000004200780b */ /* 0x000fe20003fae000 */
[----:B------:R-:W-:Y:S02]  /*11a0*/  @!P4 FMUL R7, R7, 16777216 ;  /* 0x4b8000000707c820 */ /* 0x000fe40000400000 */
[----:B------:R-:W0:Y:S01]  /*11b0*/  MUFU.RCP R10, R10 ;  /* 0x0000000a000a7308 */ /* 0x000e220000001000 */
[----:B------:R-:W-:Y:S01]  /*11c0*/  FADD R13, R13, 9.9999997473787516356e-06 ;  /* 0x3727c5ac0d0d7421 */ /* 0x000fe20000000000 */
[----:B-1----:R-:W-:Y:S01]  /*11d0*/  FSETP.GT.AND P4, PT, R58, 8.50705917302346158658e+37, PT ;  /* 0x7e8000003a00780b */ /* 0x002fe20003f84000 */
[----:B------:R-:W-:Y:S01]  /*11e0*/  @P6 FMUL R66, R66, 0.25 ;  /* 0x3e80000042426820 */ /* 0x000fe20000400000 */
[----:B------:R-:W-:-:S02]  /*11f0*/  SEL R87, R14, RZ, !P1 ;  /* 0x000000ff0e577207 */ /* 0x000fc40004800000 */
[----:B------:R-:W-:Y:S02]  /*1200*/  FSEL R5, R6, 1, P6 ;  /* 0x3f80000006057808 */ /* 0x000fe40003000000 */
[----:B------:R-:W1:Y:S01]  /*1210*/  MUFU.SQRT R14, R13 ;  /* 0x0000000d000e7308 */ /* 0x000e620000002000 */
[----:B------:R-:W-:Y:S01]  /*1220*/  FSETP.GEU.AND P6, PT, R58, 1.175494350822287508e-38, PT ;  /* 0x008000003a00780b */ /* 0x000fe20003fce000 */
[----:B------:R-:W-:Y:S01]  /*1230*/  @!P5 FMUL R66, R66, 16777216 ;  /* 0x4b8000004242d820 */ /* 0x000fe20000400000 */
[----:B------:R-:W-:Y:S01]  /*1240*/  @!P5 FMUL R5, R5, 16777216 ;  /* 0x4b8000000505d820 */ /* 0x000fe20000400000 */
[----:B------:R-:W-:Y:S01]  /*1250*/  FADD R87, R87, 9.9999997473787516356e-06 ;  /* 0x3727c5ac57577421 */ /* 0x000fe20000000000 */
[----:B------:R-:W-:Y:S02]  /*1260*/  FSETP.GT.AND P5, PT, R52, 8.50705917302346158658e+37, PT ;  /* 0x7e8000003400780b */ /* 0x000fe40003fa4000 */
[----:B------:R-:W-:Y:S01]  /*1270*/  SEL R86, R15, RZ, !P1 ;  /* 0x000000ff0f567207 */ /* 0x000fe20004800000 */
[----:B0-----:R-:W-:Y:S01]  /*1280*/  FMUL R4, R10, R7 ;  /* 0x000000070a047220 */ /* 0x001fe20000400000 */
[----:B------:R-:W0:Y:S01]  /*1290*/  MUFU.SQRT R15, R87 ;  /* 0x00000057000f7308 */ /* 0x000e220000002000 */
[----:B------:R-:W-:Y:S01]  /*12a0*/  @P4 FMUL R58, R58, 0.25 ;  /* 0x3e8000003a3a4820 */ /* 0x000fe20000400000 */
[----:B------:R-:W-:-:S02]  /*12b0*/  FSEL R10, R6, 1, P4 ;  /* 0x3f800000060a7808 */ /* 0x000fc40002000000 */
[----:B------:R-:W-:Y:S01]  /*12c0*/  FSETP.GEU.AND P4, PT, R52, 1.175494350822287508e-38, PT ;  /* 0x008000003400780b */ /* 0x000fe20003f8e000 */
[----:B------:R-:W-:Y:S01]  /*12d0*/  FADD R86, R86, 9.9999997473787516356e-06 ;  /* 0x3727c5ac56567421 */ /* 0x000fe20000000000 */
[----:B------:R-:W-:Y:S01]  /*12e0*/  @!P6 FMUL R58, R58, 16777216 ;  /* 0x4b8000003a3ae820 */ /* 0x000fe20000400000 */
[----:B------:R-:W-:Y:S01]  /*12f0*/  @!P6 FMUL R10, R10, 16777216 ;  /* 0x4b8000000a0ae820 */ /* 0x000fe20000400000 */
[----:B-1----:R-:W-:Y:S01]  /*1300*/  FSETP.GT.AND P6, PT, R14, 8.50705917302346158658e+37, PT ;  /* 0x7e8000000e00780b */ /* 0x002fe20003fc4000 */
[----:B------:R-:W-:Y:S01]  /*1310*/  @P5 FMUL R52, R52, 0.25 ;  /* 0x3e80000034345820 */ /* 0x000fe20000400000 */
[----:B------:R-:W-:Y:S01]  /*1320*/  FSEL R13, R6, 1, P5 ;  /* 0x3f800000060d7808 */ /* 0x000fe20002800000 */
[----:B------:R-:W1:Y:S01]  /*1330*/  MUFU.SQRT R86, R86 ;  /* 0x0000005600567308 */ /* 0x000e620000002000 */
[----:B------:R-:W-:-:S05]  /*1340*/  FSETP.GEU.AND P5, PT, R14, 1.175494350822287508e-38, PT ;  /* 0x008000000e00780b */ /* 0x000fca0003fae000 */
[----:B------:R-:W-:Y:S01]  /*1350*/  @!P4 FMUL R52, R52, 16777216 ;  /* 0x4b8000003434c820 */ /* 0x000fe20000400000 */
[----:B------:R-:W-:Y:S01]  /*1360*/  @!P4 FMUL R13, R13, 16777216 ;  /* 0x4b8000000d0dc820 */ /* 0x000fe20000400000 */
[----:B0-----:R-:W-:Y:S02]  /*1370*/  FSETP.GT.AND P4, PT, R15, 8.50705917302346158658e+37, PT ;  /* 0x7e8000000f00780b */ /* 0x001fe40003f84000 */
[----:B------:R-:W-:Y:S01]  /*1380*/  SEL R16, R16, RZ, !P1 ;  /* 0x000000ff10107207 */ /* 0x000fe20004800000 */
[----:B------:R-:W-:Y:S01]  /*1390*/  @P6 FMUL R14, R14, 0.25 ;  /* 0x3e8000000e0e6820 */ /* 0x000fe20000400000 */
[----:B------:R-:W-:-:S03]  /*13a0*/  FSEL R87, R6, 1, P6 ;  /* 0x3f80000006577808 */ /* 0x000fc60003000000 */
[----:B------:R-:W-:Y:S01]  /*13b0*/  FADD R16, R16, 9.9999997473787516356e-06 ;  /* 0x3727c5ac10107421 */ /* 0x000fe20000000000 */
[----:B------:R-:W-:Y:S01]  /*13c0*/  @!P5 FMUL R14, R14, 16777216 ;  /* 0x4b8000000e0ed820 */ /* 0x000fe20000400000 */
[----:B------:R-:W-:Y:S01]  /*13d0*/  @!P5 FMUL R87, R87, 16777216 ;  /* 0x4b8000005757d820 */ /* 0x000fe20000400000 */
[----:B-1----:R-:W-:Y:S02]  /*13e0*/  FSETP.GT.AND P5, PT, R86, 8.50705917302346158658e+37, PT ;  /* 0x7e8000005600780b */ /* 0x002fe40003fa4000 */
[----:B------:R-:W-:Y:S01]  /*13f0*/  SEL R19, R19, RZ, !P3 ;  /* 0x000000ff13137207 */ /* 0x000fe20005800000 */
[----:B------:R0:W1:Y:S01]  /*1400*/  MUFU.SQRT R7, R16 ;  /* 0x0000001000077308 */ /* 0x0000620000002000 */
[C---:B------:R-:W-:Y:S01]  /*1410*/  FSETP.GEU.AND P6, PT, R15.reuse, 1.175494350822287508e-38, PT ;  /* 0x008000000f00780b */ /* 0x040fe20003fce000 */
[----:B------:R-:W-:Y:S02]  /*1420*/  @P4 FMUL R15, R15, 0.25 ;  /* 0x3e8000000f0f4820 */ /* 0x000fe40000400000 */
[----:B------:R-:W-:-:S04]  /*1430*/  FADD R19, R19, 9.9999997473787516356e-06 ;  /* 0x3727c5ac13137421 */ /* 0x000fc80000000000 */
[----:B------:R-:W4:Y:S01]  /*1440*/  MUFU.RCP R14, R14 ;  /* 0x0000000e000e7308 */ /* 0x000f220000001000 */
[----:B0-----:R-:W-:Y:S02]  /*1450*/  FSEL R16, R6, 1, P4 ;  /* 0x3f80000006107808 */ /* 0x001fe40002000000 */
[----:B------:R-:W-:Y:S02]  /*1460*/  FSETP.GEU.AND P4, PT, R86, 1.175494350822287508e-38, PT ;  /* 0x008000005600780b */ /* 0x000fe40003f8e000 */
[----:B------:R-:W-:Y:S01]  /*1470*/  SEL R20, R20, RZ, !P3 ;  /* 0x000000ff14147207 */ /* 0x000fe20005800000 */
[----:B------:R-:W-:Y:S02]  /*1480*/  @P5 FMUL R86, R86, 0.25 ;  /* 0x3e80000056565820 */ /* 0x000fe40000400000 */
[----:B------:R-:W0:Y:S01]  /*1490*/  MUFU.SQRT R19, R19 ;  /* 0x0000001300137308 */ /* 0x000e220000002000 */
[----:B------:R-:W-:Y:S01]  /*14a0*/  @!P6 FMUL R15, R15, 16777216 ;  /* 0x4b8000000f0fe820 */ /* 0x000fe20000400000 */
[----:B------:R-:W-:Y:S01]  /*14b0*/  FADD R20, R20, 9.9999997473787516356e-06 ;  /* 0x3727c5ac14147421 */ /* 0x000fe20000000000 */
[----:B------:R-:W-:Y:S01]  /*14c0*/  @!P6 FMUL R16, R16, 16777216 ;  /* 0x4b8000001010e820 */ /* 0x000fe20000400000 */
[----:B-1----:R-:W-:-:S04]  /*14d0*/  FSETP.GT.AND P6, PT, R7, 8.50705917302346158658e+37, PT ;  /* 0x7e8000000700780b */ /* 0x002fc80003fc4000 */
[----:B------:R-:W1:Y:S01]  /*14e0*/  MUFU.RCP R66, R66 ;  /* 0x0000004200427308 */ /* 0x000e620000001000 */
[----:B------:R-:W-:Y:S01]  /*14f0*/  @!P4 FMUL R86, R86, 16777216 ;  /* 0x4b8000005656c820 */ /* 0x000fe20000400000 */
[----:B----4-:R-:W-:Y:S01]  /*1500*/  FMUL R14, R14, R87 ;  /* 0x000000570e0e7220 */ /* 0x010fe20000400000 */
[----:B------:R-:W-:Y:S02]  /*1510*/  FSEL R87, R6, 1, P5 ;  /* 0x3f80000006577808 */ /* 0x000fe40002800000 */
[----:B------:R-:W-:Y:S02]  /*1520*/  SEL R23, R23, RZ, !P3 ;  /* 0x000000ff17177207 */ /* 0x000fe40005800000 */
[----:B------:R-:W-:Y:S01]  /*1530*/  FSETP.GEU.AND P5, PT, R7, 1.175494350822287508e-38, PT ;  /* 0x008000000700780b */ /* 0x000fe20003fae000 */
[----:B------:R-:W4:Y:S01]  /*1540*/  MUFU.SQRT R20, R20 ;  /* 0x0000001400147308 */ /* 0x000f220000002000 */
[----:B------:R-:W-:Y:S01]  /*1550*/  @!P4 FMUL R87, R87, 16777216 ;  /* 0x4b8000005757c820 */ /* 0x000fe20000400000 */
[----:B------:R-:W-:Y:S01]  /*1560*/  FADD R23, R23, 9.9999997473787516356e-06 ;  /* 0x3727c5ac17177421 */ /* 0x000fe20000000000 */
[----:B0-----:R-:W-:-:S05]  /*1570*/  FSETP.GT.AND P4, PT, R19, 8.50705917302346158658e+37, PT ;  /* 0x7e8000001300780b */ /* 0x001fca0003f84000 */
[----:B------:R-:W0:Y:S01]  /*1580*/  MUFU.RCP R15, R15 ;  /* 0x0000000f000f7308 */ /* 0x000e220000001000 */
[----:B------:R-:W-:Y:S01]  /*1590*/  SEL R25, R25, RZ, !P3 ;  /* 0x000000ff19197207 */ /* 0x000fe20005800000 */
[----:B-1----:R-:W-:-:S06]  /*15a0*/  FMUL R5, R66, R5 ;  /* 0x0000000542057220 */ /* 0x002fcc0000400000 */
[----:B------:R-:W1:Y:S01]  /*15b0*/  MUFU.RCP R86, R86 ;  /* 0x0000005600567308 */ /* 0x000e620000001000 */
[----:B------:R-:W-:Y:S01]  /*15c0*/  FSEL R66, R6, 1, P6 ;  /* 0x3f80000006427808 */ /* 0x000fe20003000000 */
[----:B------:R-:W-:Y:S01]  /*15d0*/  @P6 FMUL R7, R7, 0.25 ;  /* 0x3e80000007076820 */ /* 0x000fe20000400000 */
[----:B------:R-:W-:Y:S01]  /*15e0*/  FSETP.GEU.AND P6, PT, R19, 1.175494350822287508e-38, PT ;  /* 0x008000001300780b */ /* 0x000fe20003fce000 */
[----:B------:R-:W-:-:S04]  /*15f0*/  FADD R25, R25, 9.9999997473787516356e-06 ;  /* 0x3727c5ac19197421 */ /* 0x000fc80000000000 */
[----:B------:R-:W3:Y:S01]  /*1600*/  MUFU.SQRT R23, R23 ;  /* 0x0000001700177308 */ /* 0x000ee20000002000 */
[----:B------:R-:W-:Y:S01]  /*1610*/  @!P5 FMUL R7, R7, 16777216 ;  /* 0x4b8000000707d820 */ /* 0x000fe20000400000 */
[----:B------:R-:W-:Y:S01]  /*1620*/  @!P5 FMUL R66, R66, 16777216 ;  /* 0x4b8000004242d820 */ /* 0x000fe20000400000 */
[----:B----4-:R-:W-:-:S05]  /*1630*/  FSETP.GT.AND P5, PT, R20, 8.50705917302346158658e+37, PT ;  /* 0x7e8000001400780b */ /* 0x010fca0003fa4000 */
[----:B------:R-:W4:Y:S01]  /*1640*/  MUFU.RCP R52, R52 ;  /* 0x0000003400347308 */ /* 0x000f220000001000 */
[----:B0-----:R-:W-:Y:S01]  /*1650*/  FMUL R16, R15, R16 ;  /* 0x000000100f107220 */ /* 0x001fe20000400000 */
[----:B-1----:R-:W-:Y:S01]  /*1660*/  FMUL R15, R86, R87 ;  /* 0x00000057560f7220 */ /* 0x002fe20000400000 */
[----:B------:R-:W-:Y:S01]  /*1670*/  @P4 FMUL R19, R19, 0.25 ;  /* 0x3e80000013134820 */ /* 0x000fe20000400000 */
[----:B------:R-:W-:Y:S02]  /*1680*/  FSEL R86, R6, 1, P4 ;  /* 0x3f80000006567808 */ /* 0x000fe40002000000 */
[----:B------:R-:W-:Y:S02]  /*1690*/  FSETP.GEU.AND P4, PT, R20, 1.175494350822287508e-38, PT ;  /* 0x008000001400780b */ /* 0x000fe40003f8e000 */
[----:B------:R-:W0:Y:S01]  /*16a0*/  MUFU.SQRT R25, R25 ;  /* 0x0000001900197308 */ /* 0x000e220000002000 */
[----:B------:R-:W-:Y:S01]  /*16b0*/  @!P6 FMUL R19, R19, 16777216 ;  /* 0x4b8000001313e820 */ /* 0x000fe20000400000 */
[----:B------:R-:W-:Y:S01]  /*16c0*/  @!P6 FMUL R86, R86, 16777216 ;  /* 0x4b8000005656e820 */ /* 0x000fe20000400000 */
[----:B---3--:R-:W-:Y:S01]  /*16d0*/  FSETP.GT.AND P6, PT, R23, 8.50705917302346158658e+37, PT ;  /* 0x7e8000001700780b */ /* 0x008fe20003fc4000 */
[----:B------:R-:W-:Y:S01]  /*16e0*/  @P5 FMUL R20, R20, 0.25 ;  /* 0x3e80000014145820 */ /* 0x000fe20000400000 */
[----:B----4-:R-:W-:Y:S01]  /*16f0*/  FMUL R13, R52, R13 ;  /* 0x0000000d340d7220 */ /* 0x010fe20000400000 */
[----:B------:R-:W-:-:S02]  /*1700*/  FSEL R52, R6, 1, P5 ;  /* 0x3f80000006347808 */ /* 0x000fc40002800000 */
[----:B------:R-:W1:Y:S01]  /*1710*/  MUFU.SQRT R8, R8 ;  /* 0x0000000800087308 */ /* 0x000e620000002000 */
[----:B------:R-:W-:Y:S02]  /*1720*/  FSETP.GEU.AND P5, PT, R23, 1.175494350822287508e-38, PT ;  /* 0x008000001700780b */ /* 0x000fe40003fae000 */
[----:B------:R-:W-:Y:S01]  /*1730*/  @!P4 FMUL R20, R20, 16777216 ;  /* 0x4b8000001414c820 */ /* 0x000fe20000400000 */
[----:B------:R-:W-:-:S04]  /*1740*/  @!P4 FMUL R52, R52, 16777216 ;  /* 0x4b8000003434c820 */ /* 0x000fc80000400000 */
[----:B------:R-:W3:Y:S01]  /*1750*/  MUFU.RCP R7, R7 ;  /* 0x0000000700077308 */ /* 0x000ee20000001000 */
[----:B0-----:R-:W-:Y:S01]  /*1760*/  FSETP.GT.AND P4, PT, R25, 8.50705917302346158658e+37, PT ;  /* 0x7e8000001900780b */ /* 0x001fe20003f84000 */
[----:B------:R-:W-:-:S06]  /*1770*/  @P6 FMUL R23, R23, 0.25 ;  /* 0x3e80000017176820 */ /* 0x000fcc0000400000 */
[----:B------:R0:W-:Y:S01]  /*1780*/  MUFU.RCP R89, R58 ;  /* 0x0000003a00597308 */ /* 0x0001e20000001000 */
[----:B------:R-:W-:Y:S01]  /*1790*/  @!P5 FMUL R23, R23, 16777216 ;  /* 0x4b8000001717d820 */ /* 0x000fe20000400000 */
[----:B0-----:R-:W-:-:S06]  /*17a0*/  FSEL R58, R6, 1, P6 ;  /* 0x3f800000063a7808 */ /* 0x001fcc0003000000 */
[----:B------:R-:W0:Y:S01]  /*17b0*/  MUFU.RCP R19, R19 ;  /* 0x0000001300137308 */ /* 0x000e220000001000 */
[----:B------:R-:W-:Y:S01]  /*17c0*/  FSETP.GEU.AND P6, PT, R25, 1.175494350822287508e-38, PT ;  /* 0x008000001900780b */ /* 0x000fe20003fce000 */
[----:B------:R-:W-:Y:S01]  /*17d0*/  @!P5 FMUL R58, R58, 16777216 ;  /* 0x4b8000003a3ad820 */ /* 0x000fe20000400000 */
[----:B-1----:R-:W-:Y:S01]  /*17e0*/  FSETP.GT.AND P5, PT, R8, 8.50705917302346158658e+37, PT ;  /* 0x7e8000000800780b */ /* 0x002fe20003fa4000 */
[----:B---3--:R-:W-:Y:S01]  /*17f0*/  FMUL R7, R7, R66 ;  /* 0x0000004207077220 */ /* 0x008fe20000400000 */
[----:B------:R-:W-:-:S03]  /*1800*/  SEL R30, R30, RZ, P2 ;  /* 0x000000ff1e1e7207 */ /* 0x000fc60001000000 */
[----:B------:R-:W1:Y:S01]  /*1810*/  MUFU.SQRT R2, R2 ;  /* 0x0000000200027308 */ /* 0x000e620000002000 */
[----:B------:R-:W-:Y:S01]  /*1820*/  @P4 FMUL R25, R25, 0.25 ;  /* 0x3e80000019194820 */ /* 0x000fe20000400000 */
[----:B------:R-:W-:Y:S02]  /*1830*/  FSEL R66, R6, 1, P4 ;  /* 0x3f80000006427808 */ /* 0x000fe40002000000 */
[----:B------:R-:W-:Y:S01]  /*1840*/  FSETP.GEU.AND P4, PT, R8, 1.175494350822287508e-38, PT ;  /* 0x008000000800780b */ /* 0x000fe20003f8e000 */
[----:B------:R-:W-:Y:S01]  /*1850*/  FADD R30, R30, 9.9999997473787516356e-06 ;  /* 0x3727c5ac1e1e7421 */ /* 0x000fe20000000000 */
[----:B------:R-:W-:Y:S01]  /*1860*/  @!P6 FMUL R25, R25, 16777216 ;  /* 0x4b8000001919e820 */ /* 0x000fe20000400000 */
[----:B------:R-:W-:Y:S01]  /*1870*/  @!P6 FMUL R66, R66, 16777216 ;  /* 0x4b8000004242e820 */ /* 0x000fe20000400000 */
[----:B------:R-:W-:Y:S01]  /*1880*/  FSETP.GT.AND P6, PT, R12, 8.50705917302346158658e+37, PT ;  /* 0x7e8000000c00780b */ /* 0x000fe20003fc4000 */
[----:B0-----:R-:W-:Y:S01]  /*1890*/  FMUL R19, R19, R86 ;  /* 0x0000005613137220 */ /* 0x001fe20000400000 */
[----:B------:R-:W-:Y:S01]  /*18a0*/  FSEL R86, R6, 1, P5 ;  /* 0x3f80000006567808 */ /* 0x000fe20002800000 */
[----:B------:R-:W0:Y:S01]  /*18b0*/  MUFU.SQRT R30, R30 ;  /* 0x0000001e001e7308 */ /* 0x000e220000002000 */
[----:B------:R-:W-:Y:S01]  /*18c0*/  @P5 FMUL R8, R8, 0.25 ;  /* 0x3e80000008085820 */ /* 0x000fe20000400000 */
[----:B------:R-:W-:-:S04]  /*18d0*/  FSETP.GEU.AND P5, PT, R12, 1.175494350822287508e-38, PT ;  /* 0x008000000c00780b */ /* 0x000fc80003fae000 */
[----:B------:R-:W-:Y:S02]  /*18e0*/  @!P4 FMUL R8, R8, 16777216 ;  /* 0x4b8000000808c820 */ /* 0x000fe40000400000 */
[----:B------:R-:W3:Y:S01]  /*18f0*/  MUFU.RCP R87, R20 ;  /* 0x0000001400577308 */ /* 0x000ee20000001000 */
[----:B------:R-:W-:Y:S01]  /*1900*/  @!P4 FMUL R86, R86, 16777216 ;  /* 0x4b8000005656c820 */ /* 0x000fe20000400000 */
[----:B-1----:R-:W-:Y:S01]  /*1910*/  FSETP.GT.AND P4, PT, R2, 8.50705917302346158658e+37, PT ;  /* 0x7e8000000200780b */ /* 0x002fe20003f84000 */
[----:B------:R-:W-:Y:S01]  /*1920*/  FMUL R10, R89, R10 ;  /* 0x0000000a590a7220 */ /* 0x000fe20000400000 */
[----:B------:R-:W-:Y:S01]  /*1930*/  FSEL R89, R6, 1, P6 ;  /* 0x3f80000006597808 */ /* 0x000fe20003000000 */
[----:B------:R-:W-:Y:S01]  /*1940*/  @P6 FMUL R12, R12, 0.25 ;  /* 0x3e8000000c0c6820 */ /* 0x000fe20000400000 */
[----:B------:R-:W-:-:S03]  /*1950*/  FSETP.GEU.AND P6, PT, R2, 1.175494350822287508e-38, PT ;  /* 0x008000000200780b */ /* 0x000fc60003fce000 */
[----:B------:R-:W-:Y:S01]  /*1960*/  @!P5 FMUL R12, R12, 16777216 ;  /* 0x4b8000000c0cd820 */ /* 0x000fe20000400000 */
[----:B------:R-:W-:Y:S01]  /*1970*/  @!P5 FMUL R89, R89, 16777216 ;  /* 0x4b8000005959d820 */ /* 0x000fe20000400000 */
[----:B0-----:R-:W-:Y:S01]  /*1980*/  FSETP.GT.AND P5, PT, R30, 8.50705917302346158658e+37, PT ;  /* 0x7e8000001e00780b */ /* 0x001fe20003fa4000 */
[----:B---3--:R-:W-:-:S03]  /*1990*/  FMUL R20, R87, R52 ;  /* 0x0000003457147220 */ /* 0x008fc60000400000 */
[----:B------:R-:W-:Y:S01]  /*19a0*/  @P4 FMUL R2, R2, 0.25 ;  /* 0x3e80000002024820 */ /* 0x000fe20000400000 */
[----:B------:R-:W-:Y:S02]  /*19b0*/  FSEL R52, R6, 1, P4 ;  /* 0x3f80000006347808 */ /* 0x000fe40002000000 */
[C---:B------:R-:W-:Y:S01]  /*19c0*/  FSETP.GEU.AND P4, PT, R30.reuse, 1.175494350822287508e-38, PT ;  /* 0x008000001e00780b */ /* 0x040fe20003f8e000 */
[----:B------:R-:W0:Y:S05]  /*19d0*/  MUFU.RCP R23, R23 ;  /* 0x0000001700177308 */ /* 0x000e2a0000001000 */
[----:B------:R-:W-:-:S03]  /*19e0*/  @P5 FMUL R30, R30, 0.25 ;  /* 0x3e8000001e1e5820 */ /* 0x000fc60000400000 */
[----:B------:R-:W1:Y:S08]  /*19f0*/  MUFU.RCP R87, R8 ;  /* 0x0000000800577308 */ /* 0x000e700000001000 */
[----:B------:R-:W3:Y:S01]  /*1a00*/  MUFU.RCP R12, R12 ;  /* 0x0000000c000c7308 */ /* 0x000ee20000001000 */
[----:B------:R-:W-:Y:S01]  /*1a10*/  @!P4 FMUL R30, R30, 16777216 ;  /* 0x4b8000001e1ec820 */ /* 0x000fe20000400000 */
[----:B0-----:R-:W-:Y:S01]  /*1a20*/  FMUL R23, R23, R58 ;  /* 0x0000003a17177220 */ /* 0x001fe20000400000 */
[----:B------:R-:W-:Y:S01]  /*1a30*/  SEL R34, R34, RZ, !P0 ;  /* 0x000000ff22227207 */ /* 0x000fe20004000000 */
[----:B-1----:R-:W-:-:S04]  /*1a40*/  FMUL R8, R87, R86 ;  /* 0x0000005657087220 */ /* 0x002fc80000400000 */
[----:B------:R-:W0:Y:S01]  /*1a50*/  MUFU.RCP R30, R30 ;  /* 0x0000001e001e7308 */ /* 0x000e220000001000 */
[----:B------:R-:W-:Y:S01]  /*1a60*/  SEL R87, R38, RZ, !P0 ;  /* 0x000000ff26577207 */ /* 0x000fe20004000000 */
[----:B---3--:R-:W-:Y:S01]  /*1a70*/  FMUL R58, R12, R89 ;  /* 0x000000590c3a7220 */ /* 0x008fe20000400000 */
[----:B------:R-:W-:Y:S02]  /*1a80*/  SEL R89, R39, RZ, !P0 ;  /* 0x000000ff27597207 */ /* 0x000fe40004000000 */
[----:B------:R-:W-:Y:S01]  /*1a90*/  SEL R12, R35, RZ, !P0 ;  /* 0x000000ff230c7207 */ /* 0x000fe20004000000 */
[----:B------:R-:W-:Y:S01]  /*1aa0*/  FADD R39, R34, -R87 ;  /* 0x8000005722277221 */ /* 0x000fe20000000000 */
[----:B------:R-:W-:Y:S02]  /*1ab0*/  FSEL R35, R6, 1, P5 ;  /* 0x3f80000006237808 */ /* 0x000fe40002800000 */
[----:B------:R-:W-:Y:S01]  /*1ac0*/  SEL R87, R40, RZ, !P0 ;  /* 0x000000ff28577207 */ /* 0x000fe20004000000 */
[----:B------:R-:W-:Y:S01]  /*1ad0*/  FADD R6, R12, -R89 ;  /* 0x800000590c067221 */ /* 0x000fe20000000000 */
[----:B------:R-:W-:Y:S01]  /*1ae0*/  SEL R36, R36, RZ, !P0 ;  /* 0x000000ff24247207 */ /* 0x000fe20004000000 */
[----:B------:R-:W-:Y:S01]  /*1af0*/  @!P6 FMUL R2, R2, 16777216 ;  /* 0x4b8000000202e820 */ /* 0x000fe20000400000 */
[----:B------:R-:W-:-:S02]  /*1b00*/  SEL R12, R41, RZ, !P0 ;  /* 0x000000ff290c7207 */ /* 0x000fc40004000000 */
[----:B------:R-:W-:Y:S01]  /*1b10*/  SEL R37, R37, RZ, !P0 ;  /* 0x000000ff25257207 */ /* 0x000fe20004000000 */
[----:B------:R-:W-:Y:S01]  /*1b20*/  @!P4 FMUL R35, R35, 16777216 ;  /* 0x4b8000002323c820 */ /* 0x000fe20000400000 */
[----:B------:R-:W-:Y:S01]  /*1b30*/  FMUL R6, R5, R6 ;  /* 0x0000000605067220 */ /* 0x000fe20000400000 */
[----:B------:R-:W-:Y:S01]  /*1b40*/  FMUL R39, R4, R39 ;  /* 0x0000002704277220 */ /* 0x000fe20000400000 */
[----:B------:R-:W-:Y:S01]  /*1b50*/  FADD R5, R36, -R87 ;  /* 0x8000005724057221 */ /* 0x000fe20000000000 */
[----:B------:R0:W-:Y:S01]  /*1b60*/  MUFU.RCP R91, R2 ;  /* 0x00000002005b7308 */ /* 0x0001e20000001000 */
[----:B------:R-:W-:Y:S01]  /*1b70*/  FADD R4, R37, -R12 ;  /* 0x8000000c25047221 */ /* 0x000fe20000000000 */
[----:B-----5:R-:W-:Y:S02]  /*1b80*/  SEL R43, R43, RZ, !P0 ;  /* 0x000000ff2b2b7207 */ /* 0x020fe40004000000 */
[----:B------:R-:W-:Y:S01]  /*1b90*/  SEL R12, R47, RZ, !P0 ;  /* 0x000000ff2f0c7207 */ /* 0x000fe20004000000 */
[----:B------:R-:W-:Y:S01]  /*1ba0*/  FMUL R10, R10, R5 ;  /* 0x000000050a0a7220 */ /* 0x000fe20000400000 */
[----:B------:R-:W-:Y:S01]  /*1bb0*/  SEL R48, R48, RZ, !P0 ;  /* 0x000000ff30307207 */ /* 0x000fe20004000000 */
[----:B0-----:R-:W-:Y:S01]  /*1bc0*/  FMUL R2, R30, R35 ;  /* 0x000000231e027220 */ /* 0x001fe20000400000 */
[----:B------:R-:W-:Y:S01]  /*1bd0*/  SEL R35, R44, RZ, !P0 ;  /* 0x000000ff2c237207 */ /* 0x000fe20004000000 */
[----:B------:R-:W-:Y:S01]  /*1be0*/  FFMA R5, R43, R6, R12 ;  /* 0x000000062b057223 */ /* 0x000fe2000000000c */
[----:B------:R-:W-:Y:S01]  /*1bf0*/  FMUL R30, R13, R4 ;  /* 0x000000040d1e7220 */ /* 0x000fe20000400000 */
[----:B------:R-:W-:-:S02]  /*1c00*/  SEL R34, R53, RZ, !P1 ;  /* 0x000000ff35227207 */ /* 0x000fc40004800000 */
[----:B------:R-:W-:Y:S01]  /*1c10*/  FFMA R6, R35, R10, R48 ;  /* 0x0000000a23067223 */ /* 0x000fe20000000030 */
[----:B------:R-:W-:Y:S02]  /*1c20*/  SEL R35, R56, RZ, !P1 ;  /* 0x000000ff38237207 */ /* 0x000fe40004800000 */
[----:B------:R-:W-:Y:S02]  /*1c30*/  SEL R13, R22, RZ, !P1 ;  /* 0x000000ff160d7207 */ /* 0x000fe40004800000 */
[----:B------:R-:W-:Y:S02]  /*1c40*/  SEL R12, R27, RZ, !P1 ;  /* 0x000000ff1b0c7207 */ /* 0x000fe40004800000 */
[----:B------:R-:W-:Y:S01]  /*1c50*/  SEL R50, R50, RZ, !P1 ;  /* 0x000000ff32327207 */ /* 0x000fe20004800000 */
[----:B------:R-:W-:Y:S01]  /*1c60*/  FADD R13, R13, -R34 ;  /* 0x800000220d0d7221 */ /* 0x000fe20000000000 */
[----:B------:R-:W-:Y:S01]  /*1c70*/  SEL R17, R17, RZ, !P1 ;  /* 0x000000ff11117207 */ /* 0x000fe20004800000 */
[----:B------:R-:W-:Y:S01]  /*1c80*/  FADD R12, R12, -R35 ;  /* 0x800000230c0c7221 */ /* 0x000fe20000000000 */
[----:B------:R-:W-:-:S02]  /*1c90*/  SEL R54, R54, RZ, !P1 ;  /* 0x000000ff36367207 */ /* 0x000fc40004800000 */
[----:B------:R-:W-:Y:S01]  /*1ca0*/  SEL R31, R31, RZ, !P1 ;  /* 0x000000ff1f1f7207 */ /* 0x000fe20004800000 */
[----:B------:R-:W-:Y:S01]  /*1cb0*/  FADD R17, R17, -R50 ;  /* 0x8000003211117221 */ /* 0x000fe20000000000 */
[----:B------:R-:W-:Y:S01]  /*1cc0*/  FMUL R13, R16, R13 ;  /* 0x0000000d100d7220 */ /* 0x000fe20000400000 */
[----:B------:R-:W-:Y:S01]  /*1cd0*/  FMUL R15, R15, R12 ;  /* 0x0000000c0f0f7220 */ /* 0x000fe20000400000 */
[----:B--2---:R-:W-:Y:S01]  /*1ce0*/  SEL R16, R63, RZ, !P1 ;  /* 0x000000ff3f107207 */ /* 0x004fe20004800000 */
[----:B------:R-:W-:Y:S01]  /*1cf0*/  FADD R12, R31, -R54 ;  /* 0x800000361f0c7221 */ /* 0x000fe20000000000 */
[----:B------:R-:W-:Y:S02]  /*1d00*/  SEL R59, R59, RZ, !P1 ;  /* 0x000000ff3b3b7207 */ /* 0x000fe40004800000 */
[----:B------:R-:W-:Y:S02]  /*1d10*/  SEL R62, R62, RZ, !P1 ;  /* 0x000000ff3e3e7207 */ /* 0x000fe40004800000 */
[----:B------:R-:W-:Y:S01]  /*1d20*/  SEL R31, R64, RZ, !P1 ;  /* 0x000000ff401f7207 */ /* 0x000fe20004800000 */
[----:B------:R-:W0:Y:S01]  /*1d30*/  MUFU.RCP R25, R25 ;  /* 0x0000001900197308 */ /* 0x000e220000001000 */
[----:B------:R-:W-:Y:S01]  /*1d40*/  FMUL R14, R14, R17 ;  /* 0x000000110e0e7220 */ /* 0x000fe20000400000 */
[----:B------:R-:W-:Y:S01]  /*1d50*/  SEL R27, R60, RZ, !P1 ;  /* 0x000000ff3c1b7207 */ /* 0x000fe20004800000 */
[----:B------:R-:W-:Y:S01]  /*1d60*/  FMUL R17, R7, R12 ;  /* 0x0000000c07117220 */ /* 0x000fe20000400000 */
[----:B------:R-:W-:Y:S01]  /*1d70*/  SEL R22, R61, RZ, !P1 ;  /* 0x000000ff3d167207 */ /* 0x000fe20004800000 */
[----:B------:R-:W-:Y:S01]  /*1d80*/  FFMA R12, R16, R13, R59 ;  /* 0x0000000d100c7223 */ /* 0x000fe2000000003b */
[----:B------:R-:W-:Y:S01]  /*1d90*/  SEL R67, R67, RZ, !P3 ;  /* 0x000000ff43437207 */ /* 0x000fe20005800000 */
[----:B------:R-:W-:Y:S01]  /*1da0*/  FFMA R13, R62, R15, R31 ;  /* 0x0000000f3e0d7223 */ /* 0x000fe2000000001f */
[----:B------:R-:W-:Y:S01]  /*1db0*/  SEL R18, R18, RZ, !P3 ;  /* 0x000000ff12127207 */ /* 0x000fe20005800000 */
[----:B------:R-:W-:Y:S01]  /*1dc0*/  FFMA R7, R27, R14, R22 ;  /* 0x0000000e1b077223 */ /* 0x000fe20000000016 */
[----:B------:R-:W-:-:S02]  /*1dd0*/  SEL R70, R70, RZ, !P3 ;  /* 0x000000ff46467207 */ /* 0x000fc40005800000 */
[----:B------:R-:W-:Y:S02]  /*1de0*/  SEL R15, R24, RZ, !P3 ;  /* 0x000000ff180f7207 */ /* 0x000fe40005800000 */
[----:B------:R-:W-:Y:S02]  /*1df0*/  SEL R14, R57, RZ, !P1 ;  /* 0x000000ff390e7207 */ /* 0x000fe40004800000 */
[----:B------:R-:W-:Y:S01]  /*1e00*/  SEL R65, R65, RZ, !P1 ;  /* 0x000000ff41417207 */ /* 0x000fe20004800000 */
[----:B------:R-:W-:Y:S01]  /*1e10*/  FADD R16, R18, -R67 ;  /* 0x8000004312107221 */ /* 0x000fe20000000000 */
[----:B------:R-:W-:Y:S01]  /*1e20*/  SEL R69, R69, RZ, !P3 ;  /* 0x000000ff45457207 */ /* 0x000fe20005800000 */
[----:B------:R-:W-:Y:S01]  /*1e30*/  FADD R15, R15, -R70 ;  /* 0x800000460f0f7221 */ /* 0x000fe20000000000 */
[----:B------:R-:W-:Y:S01]  /*1e40*/  SEL R18, R28, RZ, !P3 ;  /* 0x000000ff1c127207 */ /* 0x000fe20005800000 */
[----:B------:R-:W-:Y:S01]  /*1e50*/  FFMA R14, R14, R17, R65 ;  /* 0x000000110e0e7223 */ /* 0x000fe20000000041 */
[----:B------:R-:W-:-:S02]  /*1e60*/  SEL R27, R68, RZ, !P3 ;  /* 0x000000ff441b7207 */ /* 0x000fc40005800000 */
[----:B------:R-:W-:Y:S01]  /*1e70*/  SEL R32, R32, RZ, !P3 ;  /* 0x000000ff20207207 */ /* 0x000fe20005800000 */
[----:B------:R-:W-:Y:S01]  /*1e80*/  FMUL R19, R19, R16 ;  /* 0x0000001013137220 */ /* 0x000fe20000400000 */
[----:B------:R-:W-:Y:S02]  /*1e90*/  SEL R45, R45, RZ, !P0 ;  /* 0x000000ff2d2d7207 */ /* 0x000fe40004000000 */
[----:B------:R-:W-:Y:S02]  /*1ea0*/  SEL R10, R49, RZ, !P0 ;  /* 0x000000ff310a7207 */ /* 0x000fe40004000000 */
[----:B------:R-:W-:Y:S02]  /*1eb0*/  SEL R22, R71, RZ, !P3 ;  /* 0x000000ff47167207 */ /* 0x000fe40005800000 */
[----:B------:R-:W-:Y:S01]  /*1ec0*/  SEL R77, R77, RZ, !P3 ;  /* 0x000000ff4d4d7207 */ /* 0x000fe20005800000 */
[----:B------:R-:W-:Y:S01]  /*1ed0*/  FMUL R15, R20, R15 ;  /* 0x0000000f140f7220 */ /* 0x000fe20000400000 */
[----:B------:R-:W-:-:S02]  /*1ee0*/  SEL R72, R72, RZ, !P3 ;  /* 0x000000ff48487207 */ /* 0x000fc40005800000 */
[----:B------:R-:W-:Y:S01]  /*1ef0*/  SEL R17, R76, RZ, !P3 ;  /* 0x000000ff4c117207 */ /* 0x000fe20005800000 */
[----:B------:R-:W-:Y:S01]  /*1f00*/  FADD R18, R18, -R69 ;  /* 0x8000004512127221 */ /* 0x000fe20000000000 */
[----:B0-----:R-:W-:Y:S01]  /*1f10*/  FMUL R25, R25, R66 ;  /* 0x0000004219197220 */ /* 0x001fe20000400000 */
[----:B------:R-:W-:Y:S01]  /*1f20*/  FADD R16, R32, -R27 ;  /* 0x8000001b20107221 */ /* 0x000fe20000000000 */
[----:B------:R-:W-:Y:S01]  /*1f30*/  FFMA R10, R45, R30, R10 ;  /* 0x0000001e2d0a7223 */ /* 0x000fe2000000000a */
[----:B------:R-:W-:Y:S01]  /*1f40*/  FFMA R22, R22, R19, R77 ;  /* 0x0000001316167223 */ /* 0x000fe2000000004d */
[----:B------:R-:W-:Y:S01]  /*1f50*/  SEL R28, R11, RZ, !P3 ;  /* 0x000000ff0b1c7207 */ /* 0x000fe20005800000 */
[----:B------:R-:W-:Y:S01]  /*1f60*/  FFMA R20, R72, R15, R17 ;  /* 0x0000000f48147223 */ /* 0x000fe20000000011 */
[----:B------:R-:W-:Y:S01]  /*1f70*/  SEL R30, R79, RZ, P2 ;  /* 0x000000ff4f1e7207 */ /* 0x000fe20001000000 */
[----:B------:R-:W-:Y:S01]  /*1f80*/  FMUL R18, R23, R18 ;  /* 0x0000001217127220 */ /* 0x000fe20000400000 */
[----:B------:R-:W-:-:S02]  /*1f90*/  SEL R19, R73, RZ, !P3 ;  /* 0x000000ff49137207 */ /* 0x000fc40005800000 */
[----:B------:R-:W-:Y:S02]  /*1fa0*/  SEL R24, R75, RZ, !P3 ;  /* 0x000000ff4b187207 */ /* 0x000fe40005800000 */
[----:B------:R-:W-:Y:S01]  /*1fb0*/  SEL R11, R21, RZ, P2 ;  /* 0x000000ff150b7207 */ /* 0x000fe20001000000 */
[----:B------:R-:W-:Y:S01]  /*1fc0*/  FMUL R16, R25, R16 ;  /* 0x0000001019107220 */ /* 0x000fe20000400000 */
[----:B------:R-:W-:Y:S02]  /*1fd0*/  SEL R15, R74, RZ, !P3 ;  /* 0x000000ff4a0f7207 */ /* 0x000fe40005800000 */
[----:B------:R-:W-:Y:S02]  /*1fe0*/  SEL R23, R78, RZ, P2 ;  /* 0x000000ff4e177207 */ /* 0x000fe40001000000 */
[----:B------:R-:W-:Y:S01]  /*1ff0*/  SEL R26, R26, RZ, P2 ;  /* 0x000000ff1a1a7207 */ /* 0x000fe20001000000 */
[----:B------:R-:W-:Y:S01]  /*2000*/  FFMA R19, R19, R18, R24 ;  /* 0x0000001213137223 */ /* 0x000fe20000000018 */
[----:B------:R-:W-:Y:S01]  /*2010*/  SEL R80, R80, RZ, P2 ;  /* 0x000000ff50507207 */ /* 0x000fe20001000000 */
[----:B------:R-:W-:Y:S01]  /*2020*/  FADD R11, R11, -R30 ;  /* 0x8000001e0b0b7221 */ /* 0x000fe20000000000 */
[----:B------:R-:W-:Y:S01]  /*2030*/  SEL R17, R29, RZ, P2 ;  /* 0x000000ff1d117207 */ /* 0x000fe20001000000 */
[----:B------:R-:W-:Y:S01]  /*2040*/  @!P6 FMUL R52, R52, 16777216 ;  /* 0x4b8000003434e820 */ /* 0x000fe20000400000 */
[----:B------:R-:W-:Y:S01]  /*2050*/  FFMA R18, R15, R16, R28 ;  /* 0x000000100f127223 */ /* 0x000fe2000000001c */
[----:B------:R-:W-:Y:S01]  /*2060*/  FADD R15, R26, -R23 ;  /* 0x800000171a0f7221 */ /* 0x000fe20000000000 */
[----:B------:R-:W-:-:S02]  /*2070*/  SEL R16, R81, RZ, P2 ;  /* 0x000000ff51107207 */ /* 0x000fc40001000000 */
[----:B------:R-:W-:Y:S01]  /*2080*/  SEL R33, R33, RZ, P2 ;  /* 0x000000ff21217207 */ /* 0x000fe20001000000 */
[----:B------:R-:W-:Y:S01]  /*2090*/  FMUL R8, R8, R11 ;  /* 0x0000000b08087220 */ /* 0x000fe20000400000 */
[----:B------:R-:W-:Y:S02]  /*20a0*/  SEL R51, R51, RZ, P2 ;  /* 0x000000ff33337207 */ /* 0x000fe40001000000 */
[----:B------:R-:W-:Y:S01]  /*20b0*/  SEL R82, R82, RZ, P2 ;  /* 0x000000ff52527207 */ /* 0x000fe20001000000 */
[----:B------:R-:W-:Y:S01]  /*20c0*/  FMUL R52, R91, R52 ;  /* 0x000000345b347220 */ /* 0x000fe20000400000 */
[----:B------:R-:W-:Y:S01]  /*20d0*/  FADD R17, R17, -R80 ;  /* 0x8000005011117221 */ /* 0x000fe20000000000 */
[----:B------:R-:W-:Y:S01]  /*20e0*/  SEL R24, R9, RZ, P2 ;  /* 0x000000ff09187207 */ /* 0x000fe20001000000 */
[----:B------:R-:W-:Y:S01]  /*20f0*/  FMUL R15, R58, R15 ;  /* 0x0000000f3a0f7220 */ /* 0x000fe20000400000 */
[----:B------:R-:W-:Y:S01]  /*2100*/  SEL R85, R85, RZ, P2 ;  /* 0x000000ff55557207 */ /* 0x000fe20001000000 */
[----:B------:R-:W-:Y:S01]  /*2110*/  FADD R11, R33, -R16 ;  /* 0x80000010210b7221 */ /* 0x000fe20000000000 */
[----:B------:R-:W-:Y:S01]  /*2120*/  FFMA R8, R51, R8, R82 ;  /* 0x0000000833087223 */ /* 0x000fe20000000052 */
[----:B------:R-:W-:Y:S01]  /*2130*/  SEL R55, R55, RZ, P2 ;  /* 0x000000ff37377207 */ /* 0x000fe20001000000 */
[----:B------:R-:W-:Y:S01]  /*2140*/  FMUL R52, R52, R17 ;  /* 0x0000001134347220 */ /* 0x000fe20000400000 */
[----:B------:R-:W-:Y:S01]  /*2150*/  SEL R84, R84, RZ, P2 ;  /* 0x000000ff54547207 */ /* 0x000fe20001000000 */
[----:B------:R-:W-:Y:S01]  /*2160*/  FFMA R15, R24, R15, R85 ;  /* 0x0000000f180f7223 */ /* 0x000fe20000000055 */
[----:B------:R-:W-:Y:S01]  /*2170*/  SEL R26, R3, RZ, P2 ;  /* 0x000000ff031a7207 */ /* 0x000fe20001000000 */
[----:B------:R-:W-:Y:S01]  /*2180*/  FMUL R2, R2, R11 ;  /* 0x0000000b02027220 */ /* 0x000fe20000400000 */
[----:B------:R-:W-:Y:S01]  /*2190*/  SEL R83, R83, RZ, P2 ;  /* 0x000000ff53537207 */ /* 0x000fe20001000000 */
[----:B------:R-:W-:Y:S01]  /*21a0*/  FFMA R52, R55, R52, R84 ;  /* 0x0000003437347223 */ /* 0x000fe20000000054 */
[----:B------:R-:W-:Y:S01]  /*21b0*/  FSETP.GEU.AND P5, PT, R8, RZ, PT ;  /* 0x000000ff0800720b */ /* 0x000fe20003fae000 */
[----:B------:R-:W0:Y:S01]  /*21c0*/  LDC.64 R16, c[0x0][0x2b0] ;  /* 0x0000ac00ff107b82 */ /* 0x000e220000000a00 */
[----:B------:R-:W-:Y:S01]  /*21d0*/  FSETP.GEU.AND P4, PT, R22, RZ, PT ;  /* 0x000000ff1600720b */ /* 0x000fe20003f8e000 */
[----:B------:R-:W-:Y:S01]  /*21e0*/  FFMA R83, R26, R2, R83 ;  /* 0x000000021a537223 */ /* 0x000fe20000000053 */
[----:B------:R-:W-:-:S02]  /*21f0*/  FSETP.GEU.AND P6, PT, R15, RZ, PT ;  /* 0x000000ff0f00720b */ /* 0x000fc40003fce000 */
[----:B------:R-:W-:Y:S02]  /*2200*/  FSEL R8, R8, RZ, P5 ;  /* 0x000000ff08087208 */ /* 0x000fe40002800000 */
[----:B------:R-:W-:Y:S02]  /*2210*/  FSEL R24, R22, RZ, P4 ;  /* 0x000000ff16187208 */ /* 0x000fe40002000000 */
[----:B------:R-:W-:Y:S02]  /*2220*/  FSETP.GEU.AND P5, PT, R20, RZ, PT ;  /* 0x000000ff1400720b */ /* 0x000fe40003fae000 */
[----:B------:R-:W-:Y:S02]  /*2230*/  FSETP.GEU.AND P4, PT, R52, RZ, PT ;  /* 0x000000ff3400720b */ /* 0x000fe40003f8e000 */
[----:B------:R-:W-:Y:S02]  /*2240*/  FSEL R15, R15, RZ, P6 ;  /* 0x000000ff0f0f7208 */ /* 0x000fe40003000000 */
[----:B------:R-:W-:-:S02]  /*2250*/  FSETP.GEU.AND P6, PT, R83, RZ, PT ;  /* 0x000000ff5300720b */ /* 0x000fc40003fce000 */
[----:B------:R-:W-:Y:S02]  /*2260*/  FSEL R25, R20, RZ, P5 ;  /* 0x000000ff14197208 */ /* 0x000fe40002800000 */
[----:B------:R-:W-:Y:S02]  /*2270*/  FSEL R52, R52, RZ, P4 ;  /* 0x000000ff34347208 */ /* 0x000fe40002000000 */
[----:B------:R-:W-:Y:S02]  /*2280*/  FSETP.GEU.AND P5, PT, R19, RZ, PT ;  /* 0x000000ff1300720b */ /* 0x000fe40003fae000 */
[----:B------:R-:W-:Y:S02]  /*2290*/  FSETP.GEU.AND P4, PT, R18, RZ, PT ;  /* 0x000000ff1200720b */ /* 0x000fe40003f8e000 */
[----:B------:R-:W-:Y:S02]  /*22a0*/  SEL R42, R42, RZ, !P0 ;  /* 0x000000ff2a2a7207 */ /* 0x000fe40004000000 */
[----:B------:R-:W-:-:S02]  /*22b0*/  SEL R37, R46, RZ, !P0 ;  /* 0x000000ff2e257207 */ /* 0x000fc40004000000 */
[----:B------:R-:W-:Y:S02]  /*22c0*/  FSEL R83, R83, RZ, P6 ;  /* 0x000000ff53537208 */ /* 0x000fe40003000000 */
[----:B------:R-:W-:Y:S02]  /*22d0*/  FSEL R26, R19, RZ, P5 ;  /* 0x000000ff131a7208 */ /* 0x000fe40002800000 */
[----:B------:R-:W-:Y:S01]  /*22e0*/  FSEL R27, R18, RZ, P4 ;  /* 0x000000ff121b7208 */ /* 0x000fe20002000000 */
[----:B------:R-:W-:Y:S01]  /*22f0*/  FFMA R4, R42, R39, R37 ;  /* 0x000000272a047223 */ /* 0x000fe20000000025 */
[----:B------:R-:W-:Y:S02]  /*2300*/  @P3 FSEL R24, R8, RZ, P2 ;  /* 0x000000ff08183208 */ /* 0x000fe40001000000 */
[----:B------:R-:W-:Y:S02]  /*2310*/  @P3 FSEL R25, R15, RZ, P2 ;  /* 0x000000ff0f193208 */ /* 0x000fe40001000000 */
[----:B------:R-:W-:-:S02]  /*2320*/  @P3 FSEL R26, R52, RZ, P2 ;  /* 0x000000ff341a3208 */ /* 0x000fc40001000000 */
[----:B------:R-:W-:Y:S02]  /*2330*/  @P3 FSEL R27, R83, RZ, P2 ;  /* 0x000000ff531b3208 */ /* 0x000fe40001000000 */
[----:B------:R-:W-:Y:S02]  /*2340*/  FSETP.GEU.AND P2, PT, R7, RZ, PT ;  /* 0x000000ff0700720b */ /* 0x000fe40003f4e000 */
[----:B------:R-:W-:Y:S02]  /*2350*/  FSETP.GEU.AND P3, PT, R12, RZ, PT ;  /* 0x000000ff0c00720b */ /* 0x000fe40003f6e000 */
[----:B------:R-:W-:Y:S02]  /*2360*/  FSETP.GEU.AND P4, PT, R13, RZ, PT ;  /* 0x000000ff0d00720b */ /* 0x000fe40003f8e000 */
[----:B------:R-:W-:Y:S02]  /*2370*/  FSETP.GEU.AND P5, PT, R14, RZ, PT ;  /* 0x000000ff0e00720b */ /* 0x000fe40003fae000 */
[----:B------:R-:W-:-:S02]  /*2380*/  @!P1 FSEL R24, R7, RZ, P2 ;  /* 0x000000ff07189208 */ /* 0x000fc40001000000 */
[----:B------:R-:W-:Y:S02]  /*2390*/  @!P1 FSEL R25, R12, RZ, P3 ;  /* 0x000000ff0c199208 */ /* 0x000fe40001800000 */
[----:B------:R-:W-:Y:S02]  /*23a0*/  @!P1 FSEL R26, R13, RZ, P4 ;  /* 0x000000ff0d1a9208 */ /* 0x000fe40002000000 */
[----:B------:R-:W-:Y:S02]  /*23b0*/  @!P1 FSEL R27, R14, RZ, P5 ;  /* 0x000000ff0e1b9208 */ /* 0x000fe40002800000 */
[----:B------:R-:W-:Y:S02]  /*23c0*/  FSETP.GEU.AND P1, PT, R4, RZ, PT ;  /* 0x000000ff0400720b */ /* 0x000fe40003f2e000 */
[----:B------:R-:W-:Y:S02]  /*23d0*/  FSETP.GEU.AND P2, PT, R5, RZ, PT ;  /* 0x000000ff0500720b */ /* 0x000fe40003f4e000 */
[----:B------:R-:W-:-:S02]  /*23e0*/  FSETP.GEU.AND P3, PT, R6, RZ, PT ;  /* 0x000000ff0600720b */ /* 0x000fc40003f6e000 */
[----:B------:R-:W-:Y:S01]  /*23f0*/  FSETP.GEU.AND P4, PT, R10, RZ, PT ;  /* 0x000000ff0a00720b */ /* 0x000fe20003f8e000 */
[----:B0-----:R-:W-:Y:S01]  /*2400*/  IMAD.WIDE R2, R0, 0x4, R16 ;  /* 0x0000000400027825 */ /* 0x001fe200078e0210 */
[----:B------:R-:W-:Y:S02]  /*2410*/  @!P0 FSEL R24, R4, RZ, P1 ;  /* 0x000000ff04188208 */ /* 0x000fe40000800000 */
[----:B------:R-:W-:Y:S02]  /*2420*/  @!P0 FSEL R25, R5, RZ, P2 ;  /* 0x000000ff05198208 */ /* 0x000fe40001000000 */
[----:B------:R-:W-:Y:S02]  /*2430*/  @!P0 FSEL R26, R6, RZ, P3 ;  /* 0x000000ff061a8208 */ /* 0x000fe40001800000 */
[----:B------:R-:W-:-:S05]  /*2440*/  @!P0 FSEL R27, R10, RZ, P4 ;  /* 0x000000ff0a1b8208 */ /* 0x000fca0002000000 */
[----:B------:R-:W-:Y:S01]  /*2450*/  STG.E.128 desc[UR4][R2.64], R24 ;  /* 0x0000001802007986 */ /* 0x000fe2000c101d04 */
[----:B------:R-:W-:Y:S05]  /*2460*/  EXIT ;  /* 0x000000000000794d */ /* 0x000fea0003800000 */
.L_x_0:
[----:B------:R-:W-:-:S00]  /*2470*/  BRA `(.L_x_0) ;  /* 0xfffffffc00fc7947 */ /* 0x000fc0000383ffff */
[----:B------:R-:W-:-:S00]  /*2480*/  NOP ;  /* 0x0000000000007918 */ /* 0x000fc00000000000 */
[----:B------:R-:W-:-:S00]  /*2490*/  NOP ;  /* 0x0000000000007918 */ /* 0x000fc00000000000 */
[----:B------:R-:W-:-:S00]  /*24a0*/  NOP ;  /* 0x0000000000007918 */ /* 0x000fc00000000000 */
[----:B------:R-:W-:-:S00]  /*24b0*/  NOP ;  /* 0x0000000000007918 */ /* 0x000fc00000000000 */
[----:B------:R-:W-:-:S00]  /*24c0*/  NOP ;  /* 0x0000000000007918 */ /* 0x000fc00000000000 */
[----:B------:R-:W-:-:S00]  /*24d0*/  NOP ;  /* 0x0000000000007918 */ /* 0x000fc00000000000 */
[----:B------:R-:W-:-:S00]  /*24e0*/  NOP ;  /* 0x0000000000007918 */ /* 0x000fc00000000000 */
[----:B------:R-:W-:-:S00]  /*24f0*/  NOP ;  /* 0x0000000000007918 */ /* 0x000fc00000000000 */
.L_x_1:


//--------------------- .nv.global.init           --------------------------
	.section	.nv.global.init,"aw",@progbits
.nv.global.init:
	.type		_$_str,@object
	.size		_$_str,(_$_str_$_2 - _$_str)
_$_str:
        /*0000*/ 	.byte	0x5f, 0x5f, 0x43, 0x55, 0x44, 0x41, 0x5f, 0x46, 0x54, 0x5a, 0x00
	.type		_$_str_$_2,@object
	.size		_$_str_$_2,(.L_1 - _$_str_$_2)
_$_str_$_2:
        /*000b*/ 	.byte	0x5f, 0x5f, 0x43, 0x55, 0x44, 0x41, 0x5f, 0x50, 0x52, 0x45, 0x43, 0x5f, 0x53, 0x51, 0x52, 0x54
        /*001b*/ 	.byte	0x00
.L_1:


//--------------------- .nv.constant0.triton_poi_fused_cat_5 --------------------------
	.section	.nv.constant0.triton_poi_fused_cat_5,"a",@progbits
	.sectionflags	@""
	.align	4
.nv.constant0.triton_poi_fused_cat_5:
	.zero		700
